//
// Generated by NVIDIA NVVM Compiler
//
// Compiler Build ID: CL-36424714
// Cuda compilation tools, release 13.0, V13.0.88
// Based on NVVM 20.0.0
//

.version 9.0
.target sm_100
.address_size 64

	// .globl	_Z13dotProductGPUPKdS0_Pdl
// _ZZ13dotProductGPUPKdS0_PdlE4smem has been demoted
// _ZZ17addPartialSumsGPUPdlE4smem has been demoted
// _ZZ11mat_VecGPU_PKdS0_PdllE4smem has been demoted
// _ZZ10mat_VecGPUPKdS0_PdllE4smem has been demoted
// _ZZ18addPartialSumsGPU_PdllE4smem has been demoted

.visible .entry _Z13dotProductGPUPKdS0_Pdl(
	.param .u64 .ptr .align 1 _Z13dotProductGPUPKdS0_Pdl_param_0,
	.param .u64 .ptr .align 1 _Z13dotProductGPUPKdS0_Pdl_param_1,
	.param .u64 .ptr .align 1 _Z13dotProductGPUPKdS0_Pdl_param_2,
	.param .u64 _Z13dotProductGPUPKdS0_Pdl_param_3
)
{
	.reg .pred 	%p<6>;
	.reg .b32 	%r<13>;
	.reg .b64 	%rd<15>;
	.reg .b64 	%fd<8>;
	// demoted variable
	.shared .align 8 .b8 _ZZ13dotProductGPUPKdS0_PdlE4smem[8192];
	ld.param.u64 	%rd2, [_Z13dotProductGPUPKdS0_Pdl_param_0];
	ld.param.u64 	%rd3, [_Z13dotProductGPUPKdS0_Pdl_param_1];
	ld.param.u64 	%rd4, [_Z13dotProductGPUPKdS0_Pdl_param_2];
	ld.param.u64 	%rd5, [_Z13dotProductGPUPKdS0_Pdl_param_3];
	mov.u32 	%r1, %ctaid.x;
	mov.u32 	%r12, %ntid.x;
	mov.u32 	%r3, %tid.x;
	mad.lo.s32 	%r7, %r1, %r12, %r3;
	cvt.s64.s32 	%rd1, %r7;
	setp.le.s64 	%p1, %rd5, %rd1;
	shl.b32 	%r8, %r3, 3;
	mov.u32 	%r9, _ZZ13dotProductGPUPKdS0_PdlE4smem;
	add.s32 	%r4, %r9, %r8;
	@%p1 bra 	$L__BB0_2;
	cvta.to.global.u64 	%rd7, %rd2;
	cvta.to.global.u64 	%rd8, %rd3;
	shl.b64 	%rd9, %rd1, 3;
	add.s64 	%rd10, %rd7, %rd9;
	ld.global.f64 	%fd1, [%rd10];
	add.s64 	%rd11, %rd8, %rd9;
	ld.global.f64 	%fd2, [%rd11];
	mul.f64 	%fd3, %fd1, %fd2;
	st.shared.f64 	[%r4], %fd3;
	bra.uni 	$L__BB0_3;
$L__BB0_2:
	mov.b64 	%rd6, 0;
	st.shared.u64 	[%r4], %rd6;
$L__BB0_3:
	bar.sync 	0;
	setp.lt.u32 	%p2, %r12, 2;
	@%p2 bra 	$L__BB0_7;
$L__BB0_4:
	shr.u32 	%r6, %r12, 1;
	setp.ge.u32 	%p3, %r3, %r6;
	@%p3 bra 	$L__BB0_6;
	shl.b32 	%r10, %r6, 3;
	add.s32 	%r11, %r4, %r10;
	ld.shared.f64 	%fd4, [%r11];
	ld.shared.f64 	%fd5, [%r4];
	add.f64 	%fd6, %fd4, %fd5;
	st.shared.f64 	[%r4], %fd6;
$L__BB0_6:
	bar.sync 	0;
	setp.gt.u32 	%p4, %r12, 3;
	mov.u32 	%r12, %r6;
	@%p4 bra 	$L__BB0_4;
$L__BB0_7:
	setp.ne.s32 	%p5, %r3, 0;
	@%p5 bra 	$L__BB0_9;
	ld.shared.f64 	%fd7, [_ZZ13dotProductGPUPKdS0_PdlE4smem];
	cvta.to.global.u64 	%rd12, %rd4;
	mul.wide.u32 	%rd13, %r1, 8;
	add.s64 	%rd14, %rd12, %rd13;
	st.global.f64 	[%rd14], %fd7;
$L__BB0_9:
	ret;

}
	// .globl	_Z17addPartialSumsGPUPdl
.visible .entry _Z17addPartialSumsGPUPdl(
	.param .u64 .ptr .align 1 _Z17addPartialSumsGPUPdl_param_0,
	.param .u64 _Z17addPartialSumsGPUPdl_param_1
)
{
	.reg .pred 	%p<6>;
	.reg .b32 	%r<13>;
	.reg .b64 	%rd<10>;
	.reg .b64 	%fd<6>;
	// demoted variable
	.shared .align 8 .b8 _ZZ17addPartialSumsGPUPdlE4smem[8192];
	ld.param.u64 	%rd3, [_Z17addPartialSumsGPUPdl_param_0];
	ld.param.u64 	%rd4, [_Z17addPartialSumsGPUPdl_param_1];
	cvta.to.global.u64 	%rd1, %rd3;
	mov.u32 	%r1, %ctaid.x;
	mov.u32 	%r12, %ntid.x;
	mov.u32 	%r3, %tid.x;
	mad.lo.s32 	%r7, %r1, %r12, %r3;
	cvt.s64.s32 	%rd2, %r7;
	setp.le.s64 	%p1, %rd4, %rd2;
	shl.b32 	%r8, %r3, 3;
	mov.u32 	%r9, _ZZ17addPartialSumsGPUPdlE4smem;
	add.s32 	%r4, %r9, %r8;
	@%p1 bra 	$L__BB1_2;
	shl.b64 	%rd6, %rd2, 3;
	add.s64 	%rd7, %rd1, %rd6;
	ld.global.f64 	%fd1, [%rd7];
	st.shared.f64 	[%r4], %fd1;
	bra.uni 	$L__BB1_3;
$L__BB1_2:
	mov.b64 	%rd5, 0;
	st.shared.u64 	[%r4], %rd5;
$L__BB1_3:
	bar.sync 	0;
	setp.lt.u32 	%p2, %r12, 2;
	@%p2 bra 	$L__BB1_7;
$L__BB1_4:
	shr.u32 	%r6, %r12, 1;
	setp.ge.u32 	%p3, %r3, %r6;
	@%p3 bra 	$L__BB1_6;
	shl.b32 	%r10, %r6, 3;
	add.s32 	%r11, %r4, %r10;
	ld.shared.f64 	%fd2, [%r11];
	ld.shared.f64 	%fd3, [%r4];
	add.f64 	%fd4, %fd2, %fd3;
	st.shared.f64 	[%r4], %fd4;
$L__BB1_6:
	bar.sync 	0;
	setp.gt.u32 	%p4, %r12, 3;
	mov.u32 	%r12, %r6;
	@%p4 bra 	$L__BB1_4;
$L__BB1_7:
	setp.ne.s32 	%p5, %r3, 0;
	@%p5 bra 	$L__BB1_9;
	ld.shared.f64 	%fd5, [_ZZ17addPartialSumsGPUPdlE4smem];
	mul.wide.u32 	%rd8, %r1, 8;
	add.s64 	%rd9, %rd1, %rd8;
	st.global.f64 	[%rd9], %fd5;
$L__BB1_9:
	ret;

}
	// .globl	_Z11mat_VecGPU_PKdS0_Pdll
.visible .entry _Z11mat_VecGPU_PKdS0_Pdll(
	.param .u64 .ptr .align 1 _Z11mat_VecGPU_PKdS0_Pdll_param_0,
	.param .u64 .ptr .align 1 _Z11mat_VecGPU_PKdS0_Pdll_param_1,
	.param .u64 .ptr .align 1 _Z11mat_VecGPU_PKdS0_Pdll_param_2,
	.param .u64 _Z11mat_VecGPU_PKdS0_Pdll_param_3,
	.param .u64 _Z11mat_VecGPU_PKdS0_Pdll_param_4
)
{
	.reg .pred 	%p<13>;
	.reg .b32 	%r<8>;
	.reg .b64 	%rd<66>;
	.reg .b64 	%fd<111>;
	// demoted variable
	.shared .align 8 .b8 _ZZ11mat_VecGPU_PKdS0_PdllE4smem[8192];
	ld.param.u64 	%rd33, [_Z11mat_VecGPU_PKdS0_Pdll_param_0];
	ld.param.u64 	%rd34, [_Z11mat_VecGPU_PKdS0_Pdll_param_1];
	ld.param.u64 	%rd31, [_Z11mat_VecGPU_PKdS0_Pdll_param_3];
	ld.param.u64 	%rd32, [_Z11mat_VecGPU_PKdS0_Pdll_param_4];
	cvta.to.global.u64 	%rd1, %rd34;
	cvta.to.global.u64 	%rd2, %rd33;
	mov.u32 	%r2, %ctaid.x;
	mov.u32 	%r3, %ntid.x;
	mov.u32 	%r4, %tid.x;
	mad.lo.s32 	%r5, %r2, %r3, %r4;
	cvt.u64.u32 	%rd3, %r5;
	setp.le.s64 	%p1, %rd31, %rd3;
	shl.b32 	%r6, %r4, 3;
	mov.u32 	%r7, _ZZ11mat_VecGPU_PKdS0_PdllE4smem;
	add.s32 	%r1, %r7, %r6;
	@%p1 bra 	$L__BB2_2;
	mov.b64 	%rd35, 0;
	st.shared.u64 	[%r1], %rd35;
$L__BB2_2:
	setp.le.s64 	%p2, %rd31, %rd3;
	bar.sync 	0;
	@%p2 bra 	$L__BB2_20;
	setp.lt.s64 	%p3, %rd32, 1;
	@%p3 bra 	$L__BB2_17;
	mul.lo.s64 	%rd4, %rd32, %rd3;
	ld.shared.f64 	%fd110, [%r1];
	and.b64  	%rd5, %rd32, 15;
	setp.lt.u64 	%p4, %rd32, 16;
	mov.b64 	%rd61, 0;
	@%p4 bra 	$L__BB2_7;
	and.b64  	%rd61, %rd32, 9223372036854775792;
	shl.b64 	%rd38, %rd4, 3;
	add.s64 	%rd39, %rd38, %rd2;
	add.s64 	%rd58, %rd39, 64;
	add.s64 	%rd57, %rd1, 64;
	mov.u64 	%rd59, %rd61;
$L__BB2_6:
	.pragma "nounroll";
	ld.global.f64 	%fd16, [%rd58+-64];
	ld.global.f64 	%fd17, [%rd57+-64];
	fma.rn.f64 	%fd18, %fd16, %fd17, %fd110;
	ld.global.f64 	%fd19, [%rd58+-56];
	ld.global.f64 	%fd20, [%rd57+-56];
	fma.rn.f64 	%fd21, %fd19, %fd20, %fd18;
	ld.global.f64 	%fd22, [%rd58+-48];
	ld.global.f64 	%fd23, [%rd57+-48];
	fma.rn.f64 	%fd24, %fd22, %fd23, %fd21;
	ld.global.f64 	%fd25, [%rd58+-40];
	ld.global.f64 	%fd26, [%rd57+-40];
	fma.rn.f64 	%fd27, %fd25, %fd26, %fd24;
	ld.global.f64 	%fd28, [%rd58+-32];
	ld.global.f64 	%fd29, [%rd57+-32];
	fma.rn.f64 	%fd30, %fd28, %fd29, %fd27;
	ld.global.f64 	%fd31, [%rd58+-24];
	ld.global.f64 	%fd32, [%rd57+-24];
	fma.rn.f64 	%fd33, %fd31, %fd32, %fd30;
	ld.global.f64 	%fd34, [%rd58+-16];
	ld.global.f64 	%fd35, [%rd57+-16];
	fma.rn.f64 	%fd36, %fd34, %fd35, %fd33;
	ld.global.f64 	%fd37, [%rd58+-8];
	ld.global.f64 	%fd38, [%rd57+-8];
	fma.rn.f64 	%fd39, %fd37, %fd38, %fd36;
	ld.global.f64 	%fd40, [%rd58];
	ld.global.f64 	%fd41, [%rd57];
	fma.rn.f64 	%fd42, %fd40, %fd41, %fd39;
	ld.global.f64 	%fd43, [%rd58+8];
	ld.global.f64 	%fd44, [%rd57+8];
	fma.rn.f64 	%fd45, %fd43, %fd44, %fd42;
	ld.global.f64 	%fd46, [%rd58+16];
	ld.global.f64 	%fd47, [%rd57+16];
	fma.rn.f64 	%fd48, %fd46, %fd47, %fd45;
	ld.global.f64 	%fd49, [%rd58+24];
	ld.global.f64 	%fd50, [%rd57+24];
	fma.rn.f64 	%fd51, %fd49, %fd50, %fd48;
	ld.global.f64 	%fd52, [%rd58+32];
	ld.global.f64 	%fd53, [%rd57+32];
	fma.rn.f64 	%fd54, %fd52, %fd53, %fd51;
	ld.global.f64 	%fd55, [%rd58+40];
	ld.global.f64 	%fd56, [%rd57+40];
	fma.rn.f64 	%fd57, %fd55, %fd56, %fd54;
	ld.global.f64 	%fd58, [%rd58+48];
	ld.global.f64 	%fd59, [%rd57+48];
	fma.rn.f64 	%fd60, %fd58, %fd59, %fd57;
	ld.global.f64 	%fd61, [%rd58+56];
	ld.global.f64 	%fd62, [%rd57+56];
	fma.rn.f64 	%fd110, %fd61, %fd62, %fd60;
	add.s64 	%rd59, %rd59, -16;
	add.s64 	%rd58, %rd58, 128;
	add.s64 	%rd57, %rd57, 128;
	setp.eq.s64 	%p5, %rd59, 0;
	@%p5 bra 	$L__BB2_7;
	bra.uni 	$L__BB2_6;
$L__BB2_7:
	setp.eq.s64 	%p6, %rd5, 0;
	@%p6 bra 	$L__BB2_16;
	and.b64  	%rd16, %rd32, 7;
	setp.lt.u64 	%p7, %rd5, 8;
	@%p7 bra 	$L__BB2_10;
	add.s64 	%rd40, %rd61, %rd4;
	shl.b64 	%rd41, %rd40, 3;
	add.s64 	%rd42, %rd2, %rd41;
	ld.global.f64 	%fd64, [%rd42];
	shl.b64 	%rd43, %rd61, 3;
	add.s64 	%rd44, %rd1, %rd43;
	ld.global.f64 	%fd65, [%rd44];
	fma.rn.f64 	%fd66, %fd64, %fd65, %fd110;
	ld.global.f64 	%fd67, [%rd42+8];
	ld.global.f64 	%fd68, [%rd44+8];
	fma.rn.f64 	%fd69, %fd67, %fd68, %fd66;
	ld.global.f64 	%fd70, [%rd42+16];
	ld.global.f64 	%fd71, [%rd44+16];
	fma.rn.f64 	%fd72, %fd70, %fd71, %fd69;
	ld.global.f64 	%fd73, [%rd42+24];
	ld.global.f64 	%fd74, [%rd44+24];
	fma.rn.f64 	%fd75, %fd73, %fd74, %fd72;
	ld.global.f64 	%fd76, [%rd42+32];
	ld.global.f64 	%fd77, [%rd44+32];
	fma.rn.f64 	%fd78, %fd76, %fd77, %fd75;
	ld.global.f64 	%fd79, [%rd42+40];
	ld.global.f64 	%fd80, [%rd44+40];
	fma.rn.f64 	%fd81, %fd79, %fd80, %fd78;
	ld.global.f64 	%fd82, [%rd42+48];
	ld.global.f64 	%fd83, [%rd44+48];
	fma.rn.f64 	%fd84, %fd82, %fd83, %fd81;
	ld.global.f64 	%fd85, [%rd42+56];
	ld.global.f64 	%fd86, [%rd44+56];
	fma.rn.f64 	%fd110, %fd85, %fd86, %fd84;
	add.s64 	%rd61, %rd61, 8;
$L__BB2_10:
	setp.eq.s64 	%p8, %rd16, 0;
	@%p8 bra 	$L__BB2_16;
	and.b64  	%rd63, %rd32, 3;
	setp.lt.u64 	%p9, %rd16, 4;
	@%p9 bra 	$L__BB2_13;
	add.s64 	%rd45, %rd61, %rd4;
	shl.b64 	%rd46, %rd45, 3;
	add.s64 	%rd47, %rd2, %rd46;
	ld.global.f64 	%fd88, [%rd47];
	shl.b64 	%rd48, %rd61, 3;
	add.s64 	%rd49, %rd1, %rd48;
	ld.global.f64 	%fd89, [%rd49];
	fma.rn.f64 	%fd90, %fd88, %fd89, %fd110;
	ld.global.f64 	%fd91, [%rd47+8];
	ld.global.f64 	%fd92, [%rd49+8];
	fma.rn.f64 	%fd93, %fd91, %fd92, %fd90;
	ld.global.f64 	%fd94, [%rd47+16];
	ld.global.f64 	%fd95, [%rd49+16];
	fma.rn.f64 	%fd96, %fd94, %fd95, %fd93;
	ld.global.f64 	%fd97, [%rd47+24];
	ld.global.f64 	%fd98, [%rd49+24];
	fma.rn.f64 	%fd110, %fd97, %fd98, %fd96;
	add.s64 	%rd61, %rd61, 4;
$L__BB2_13:
	setp.eq.s64 	%p10, %rd63, 0;
	@%p10 bra 	$L__BB2_16;
	shl.b64 	%rd50, %rd61, 3;
	add.s64 	%rd65, %rd1, %rd50;
	add.s64 	%rd51, %rd61, %rd4;
	shl.b64 	%rd52, %rd51, 3;
	add.s64 	%rd64, %rd2, %rd52;
$L__BB2_15:
	.pragma "nounroll";
	ld.global.f64 	%fd99, [%rd64];
	ld.global.f64 	%fd100, [%rd65];
	fma.rn.f64 	%fd110, %fd99, %fd100, %fd110;
	add.s64 	%rd65, %rd65, 8;
	add.s64 	%rd64, %rd64, 8;
	add.s64 	%rd63, %rd63, -1;
	setp.ne.s64 	%p11, %rd63, 0;
	@%p11 bra 	$L__BB2_15;
$L__BB2_16:
	st.shared.f64 	[%r1], %fd110;
$L__BB2_17:
	setp.le.s64 	%p12, %rd31, %rd3;
	bar.sync 	0;
	@%p12 bra 	$L__BB2_19;
	ld.param.u64 	%rd56, [_Z11mat_VecGPU_PKdS0_Pdll_param_2];
	ld.shared.f64 	%fd101, [%r1];
	cvta.to.global.u64 	%rd53, %rd56;
	shl.b64 	%rd54, %rd3, 3;
	add.s64 	%rd55, %rd53, %rd54;
	st.global.f64 	[%rd55], %fd101;
$L__BB2_19:
	ret;
$L__BB2_20:
	mov.b64 	%rd36, 0;
	st.shared.u64 	[%r1], %rd36;
	bra.uni 	$L__BB2_17;

}
	// .globl	_Z10mat_VecGPUPKdS0_Pdll
.visible .entry _Z10mat_VecGPUPKdS0_Pdll(
	.param .u64 .ptr .align 1 _Z10mat_VecGPUPKdS0_Pdll_param_0,
	.param .u64 .ptr .align 1 _Z10mat_VecGPUPKdS0_Pdll_param_1,
	.param .u64 .ptr .align 1 _Z10mat_VecGPUPKdS0_Pdll_param_2,
	.param .u64 _Z10mat_VecGPUPKdS0_Pdll_param_3,
	.param .u64 _Z10mat_VecGPUPKdS0_Pdll_param_4
)
{
	.reg .pred 	%p<8>;
	.reg .b32 	%r<19>;
	.reg .b64 	%rd<21>;
	.reg .b64 	%fd<8>;
	// demoted variable
	.shared .align 8 .b8 _ZZ10mat_VecGPUPKdS0_PdllE4smem[8192];
	ld.param.u64 	%rd3, [_Z10mat_VecGPUPKdS0_Pdll_param_0];
	ld.param.u64 	%rd4, [_Z10mat_VecGPUPKdS0_Pdll_param_1];
	ld.param.u64 	%rd5, [_Z10mat_VecGPUPKdS0_Pdll_param_2];
	ld.param.u64 	%rd7, [_Z10mat_VecGPUPKdS0_Pdll_param_3];
	ld.param.u64 	%rd6, [_Z10mat_VecGPUPKdS0_Pdll_param_4];
	mov.u32 	%r8, %ctaid.y;
	mov.u32 	%r9, %ntid.y;
	mov.u32 	%r10, %tid.y;
	mad.lo.s32 	%r11, %r8, %r9, %r10;
	cvt.u64.u32 	%rd1, %r11;
	mov.u32 	%r1, %ctaid.x;
	mov.u32 	%r18, %ntid.x;
	mov.u32 	%r3, %tid.x;
	mad.lo.s32 	%r12, %r1, %r18, %r3;
	cvt.u64.u32 	%rd2, %r12;
	setp.le.s64 	%p1, %rd7, %rd1;
	setp.le.s64 	%p2, %rd6, %rd2;
	shl.b32 	%r13, %r10, 8;
	mov.u32 	%r14, _ZZ10mat_VecGPUPKdS0_PdllE4smem;
	add.s32 	%r4, %r14, %r13;
	shl.b32 	%r15, %r3, 3;
	add.s32 	%r5, %r4, %r15;
	or.pred  	%p3, %p1, %p2;
	@%p3 bra 	$L__BB3_2;
	cvta.to.global.u64 	%rd9, %rd3;
	cvta.to.global.u64 	%rd10, %rd4;
	mad.lo.s64 	%rd11, %rd6, %rd1, %rd2;
	shl.b64 	%rd12, %rd11, 3;
	add.s64 	%rd13, %rd9, %rd12;
	ld.global.f64 	%fd1, [%rd13];
	shl.b64 	%rd14, %rd2, 3;
	add.s64 	%rd15, %rd10, %rd14;
	ld.global.f64 	%fd2, [%rd15];
	mul.f64 	%fd3, %fd1, %fd2;
	st.shared.f64 	[%r5], %fd3;
	bra.uni 	$L__BB3_3;
$L__BB3_2:
	mov.b64 	%rd8, 0;
	st.shared.u64 	[%r5], %rd8;
$L__BB3_3:
	bar.sync 	0;
	setp.lt.u32 	%p4, %r18, 2;
	@%p4 bra 	$L__BB3_7;
$L__BB3_4:
	shr.u32 	%r7, %r18, 1;
	setp.ge.u32 	%p5, %r3, %r7;
	@%p5 bra 	$L__BB3_6;
	shl.b32 	%r16, %r7, 3;
	add.s32 	%r17, %r5, %r16;
	ld.shared.f64 	%fd4, [%r17];
	ld.shared.f64 	%fd5, [%r5];
	add.f64 	%fd6, %fd4, %fd5;
	st.shared.f64 	[%r5], %fd6;
$L__BB3_6:
	bar.sync 	0;
	setp.gt.u32 	%p6, %r18, 3;
	mov.u32 	%r18, %r7;
	@%p6 bra 	$L__BB3_4;
$L__BB3_7:
	setp.ne.s32 	%p7, %r3, 0;
	@%p7 bra 	$L__BB3_9;
	ld.shared.f64 	%fd7, [%r4];
	cvt.u64.u32 	%rd16, %r1;
	mad.lo.s64 	%rd17, %rd6, %rd1, %rd16;
	cvta.to.global.u64 	%rd18, %rd5;
	shl.b64 	%rd19, %rd17, 3;
	add.s64 	%rd20, %rd18, %rd19;
	st.global.f64 	[%rd20], %fd7;
$L__BB3_9:
	ret;

}
	// .globl	_Z18addPartialSumsGPU_Pdll
.visible .entry _Z18addPartialSumsGPU_Pdll(
	.param .u64 .ptr .align 1 _Z18addPartialSumsGPU_Pdll_param_0,
	.param .u64 _Z18addPartialSumsGPU_Pdll_param_1,
	.param .u64 _Z18addPartialSumsGPU_Pdll_param_2
)
{
	.reg .pred 	%p<8>;
	.reg .b32 	%r<19>;
	.reg .b64 	%rd<15>;
	.reg .b64 	%fd<6>;
	// demoted variable
	.shared .align 8 .b8 _ZZ18addPartialSumsGPU_PdllE4smem[8192];
	ld.param.u64 	%rd5, [_Z18addPartialSumsGPU_Pdll_param_0];
	ld.param.u64 	%rd6, [_Z18addPartialSumsGPU_Pdll_param_1];
	ld.param.u64 	%rd4, [_Z18addPartialSumsGPU_Pdll_param_2];
	cvta.to.global.u64 	%rd1, %rd5;
	mov.u32 	%r8, %ctaid.y;
	mov.u32 	%r9, %ntid.y;
	mov.u32 	%r10, %tid.y;
	mad.lo.s32 	%r11, %r8, %r9, %r10;
	cvt.u64.u32 	%rd2, %r11;
	mov.u32 	%r1, %ctaid.x;
	mov.u32 	%r18, %ntid.x;
	mov.u32 	%r3, %tid.x;
	mad.lo.s32 	%r12, %r1, %r18, %r3;
	cvt.u64.u32 	%rd3, %r12;
	setp.le.s64 	%p1, %rd6, %rd2;
	setp.le.s64 	%p2, %rd4, %rd3;
	shl.b32 	%r13, %r10, 8;
	mov.u32 	%r14, _ZZ18addPartialSumsGPU_PdllE4smem;
	add.s32 	%r4, %r14, %r13;
	shl.b32 	%r15, %r3, 3;
	add.s32 	%r5, %r4, %r15;
	or.pred  	%p3, %p1, %p2;
	@%p3 bra 	$L__BB4_2;
	mad.lo.s64 	%rd8, %rd4, %rd2, %rd3;
	shl.b64 	%rd9, %rd8, 3;
	add.s64 	%rd10, %rd1, %rd9;
	ld.global.f64 	%fd1, [%rd10];
	st.shared.f64 	[%r5], %fd1;
	bra.uni 	$L__BB4_3;
$L__BB4_2:
	mov.b64 	%rd7, 0;
	st.shared.u64 	[%r5], %rd7;
$L__BB4_3:
	bar.sync 	0;
	setp.lt.u32 	%p4, %r18, 2;
	@%p4 bra 	$L__BB4_7;
$L__BB4_4:
	shr.u32 	%r7, %r18, 1;
	setp.ge.u32 	%p5, %r3, %r7;
	@%p5 bra 	$L__BB4_6;
	shl.b32 	%r16, %r7, 3;
	add.s32 	%r17, %r5, %r16;
	ld.shared.f64 	%fd2, [%r17];
	ld.shared.f64 	%fd3, [%r5];
	add.f64 	%fd4, %fd2, %fd3;
	st.shared.f64 	[%r5], %fd4;
$L__BB4_6:
	bar.sync 	0;
	setp.gt.u32 	%p6, %r18, 3;
	mov.u32 	%r18, %r7;
	@%p6 bra 	$L__BB4_4;
$L__BB4_7:
	setp.ne.s32 	%p7, %r3, 0;
	@%p7 bra 	$L__BB4_9;
	ld.shared.f64 	%fd5, [%r4];
	cvt.u64.u32 	%rd11, %r1;
	mad.lo.s64 	%rd12, %rd4, %rd2, %rd11;
	shl.b64 	%rd13, %rd12, 3;
	add.s64 	%rd14, %rd1, %rd13;
	st.global.f64 	[%rd14], %fd5;
$L__BB4_9:
	ret;

}


// ===== COMPILED SASS (sm_100) =====

	.target	sm_100

	.elftype	@"ET_EXEC"


//--------------------- .note.nv.tkinfo           --------------------------
	.section	.note.nv.tkinfo,"",@"SHT_NOTE"
	.sectionflags	@"SHF_NOTE_NV_TKINFO"
	.tkinfo
        /*0018*/ 	.word	0x00000002
        /*0030*/ 	.string	""
        /*0030*/ 	.string	"ptxas"
        /*0030*/ 	.string	"Cuda compilation tools, release 13.0, V13.0.88"
        /*0030*/ 	.string	"Build cuda_13.0.r13.0/compiler.36424714_0"
        /*0030*/ 	.string	"-arch sm_100 -m 64 "



//--------------------- .note.nv.cuinfo           --------------------------
	.section	.note.nv.cuinfo,"",@"SHT_NOTE"
	.sectionflags	@"SHF_NOTE_NV_CUINFO"
        /*0018*/ 	.short	0x0002
        /*001a*/ 	.short	0x0064
        /*001c*/ 	.short	0x0082
	.zero		2


//--------------------- .nv.info                  --------------------------
	.section	.nv.info,"",@"SHT_CUDA_INFO"
	.align	4


	//----- nvinfo : EIATTR_REGCOUNT
	.align		4
        /*0000*/ 	.byte	0x04, 0x2f
        /*0002*/ 	.short	(.L_1 - .L_0)
	.align		4
.L_0:
        /*0004*/ 	.word	index@(_Z13dotProductGPUPKdS0_Pdl)
        /*0008*/ 	.word	0x0000000e


	//----- nvinfo : EIATTR_FRAME_SIZE
	.align		4
.L_1:
        /*000c*/ 	.byte	0x04, 0x11
        /*000e*/ 	.short	(.L_3 - .L_2)
	.align		4
.L_2:
        /*0010*/ 	.word	index@(_Z13dotProductGPUPKdS0_Pdl)
        /*0014*/ 	.word	0x00000000


	//----- nvinfo : EIATTR_REGCOUNT
	.align		4
.L_3:
        /*0018*/ 	.byte	0x04, 0x2f
        /*001a*/ 	.short	(.L_5 - .L_4)
	.align		4
.L_4:
        /*001c*/ 	.word	index@(_Z17addPartialSumsGPUPdl)
        /*0020*/ 	.word	0x0000000d


	//----- nvinfo : EIATTR_FRAME_SIZE
	.align		4
.L_5:
        /*0024*/ 	.byte	0x04, 0x11
        /*0026*/ 	.short	(.L_7 - .L_6)
	.align		4
.L_6:
        /*0028*/ 	.word	index@(_Z17addPartialSumsGPUPdl)
        /*002c*/ 	.word	0x00000000


	//----- nvinfo : EIATTR_REGCOUNT
	.align		4
.L_7:
        /*0030*/ 	.byte	0x04, 0x2f
        /*0032*/ 	.short	(.L_9 - .L_8)
	.align		4
.L_8:
        /*0034*/ 	.word	index@(_Z11mat_VecGPU_PKdS0_Pdll)
        /*0038*/ 	.word	0x00000020


	//----- nvinfo : EIATTR_FRAME_SIZE
	.align		4
.L_9:
        /*003c*/ 	.byte	0x04, 0x11
        /*003e*/ 	.short	(.L_11 - .L_10)
	.align		4
.L_10:
        /*0040*/ 	.word	index@(_Z11mat_VecGPU_PKdS0_Pdll)
        /*0044*/ 	.word	0x00000000


	//----- nvinfo : EIATTR_REGCOUNT
	.align		4
.L_11:
        /*0048*/ 	.byte	0x04, 0x2f
        /*004a*/ 	.short	(.L_13 - .L_12)
	.align		4
.L_12:
        /*004c*/ 	.word	index@(_Z10mat_VecGPUPKdS0_Pdll)
        /*0050*/ 	.word	0x00000012


	//----- nvinfo : EIATTR_FRAME_SIZE
	.align		4
.L_13:
        /*0054*/ 	.byte	0x04, 0x11
        /*0056*/ 	.short	(.L_15 - .L_14)
	.align		4
.L_14:
        /*0058*/ 	.word	index@(_Z10mat_VecGPUPKdS0_Pdll)
        /*005c*/ 	.word	0x00000000


	//----- nvinfo : EIATTR_REGCOUNT
	.align		4
.L_15:
        /*0060*/ 	.byte	0x04, 0x2f
        /*0062*/ 	.short	(.L_17 - .L_16)
	.align		4
.L_16:
        /*0064*/ 	.word	index@(_Z18addPartialSumsGPU_Pdll)
        /*0068*/ 	.word	0x0000000e


	//----- nvinfo : EIATTR_FRAME_SIZE
	.align		4
.L_17:
        /*006c*/ 	.byte	0x04, 0x11
        /*006e*/ 	.short	(.L_19 - .L_18)
	.align		4
.L_18:
        /*0070*/ 	.word	index@(_Z18addPartialSumsGPU_Pdll)
        /*0074*/ 	.word	0x00000000


	//----- nvinfo : EIATTR_MIN_STACK_SIZE
	.align		4
.L_19:
        /*0078*/ 	.byte	0x04, 0x12
        /*007a*/ 	.short	(.L_21 - .L_20)
	.align		4
.L_20:
        /*007c*/ 	.word	index@(_Z18addPartialSumsGPU_Pdll)
        /*0080*/ 	.word	0x00000000


	//----- nvinfo : EIATTR_MIN_STACK_SIZE
	.align		4
.L_21:
        /*0084*/ 	.byte	0x04, 0x12
        /*0086*/ 	.short	(.L_23 - .L_22)
	.align		4
.L_22:
        /*0088*/ 	.word	index@(_Z10mat_VecGPUPKdS0_Pdll)
        /*008c*/ 	.word	0x00000000


	//----- nvinfo : EIATTR_MIN_STACK_SIZE
	.align		4
.L_23:
        /*0090*/ 	.byte	0x04, 0x12
        /*0092*/ 	.short	(.L_25 - .L_24)
	.align		4
.L_24:
        /*0094*/ 	.word	index@(_Z11mat_VecGPU_PKdS0_Pdll)
        /*0098*/ 	.word	0x00000000


	//----- nvinfo : EIATTR_MIN_STACK_SIZE
	.align		4
.L_25:
        /*009c*/ 	.byte	0x04, 0x12
        /*009e*/ 	.short	(.L_27 - .L_26)
	.align		4
.L_26:
        /*00a0*/ 	.word	index@(_Z17addPartialSumsGPUPdl)
        /*00a4*/ 	.word	0x00000000


	//----- nvinfo : EIATTR_MIN_STACK_SIZE
	.align		4
.L_27:
        /*00a8*/ 	.byte	0x04, 0x12
        /*00aa*/ 	.short	(.L_29 - .L_28)
	.align		4
.L_28:
        /*00ac*/ 	.word	index@(_Z13dotProductGPUPKdS0_Pdl)
        /*00b0*/ 	.word	0x00000000
.L_29:


//--------------------- .nv.compat                --------------------------
	.section	.nv.compat,"",@"SHT_CUDA_COMPAT_INFO"
	.align	4
        /*0000*/ 	.byte	0x02, 0x09, 0x00, 0x00, 0x02, 0x02, 0x01, 0x00, 0x02, 0x05, 0x05, 0x00, 0x03, 0x07, 0x01, 0x01
        /*0010*/ 	.byte	0x02, 0x03, 0x00, 0x00, 0x02, 0x06, 0x01, 0x00, 0x04, 0x0b, 0x08, 0x00, 0x01, 0x00, 0x00, 0x00
        /*0020*/ 	.byte	0x00, 0x00, 0x00, 0x00


//--------------------- .nv.info._Z18addPartialSumsGPU_Pdll --------------------------
	.section	.nv.info._Z18addPartialSumsGPU_Pdll,"",@"SHT_CUDA_INFO"
	.sectionflags	@""
	.align	4


	//----- nvinfo : EIATTR_CUDA_API_VERSION
	.align		4
        /*0000*/ 	.byte	0x04, 0x37
        /*0002*/ 	.short	(.L_31 - .L_30)
.L_30:
        /*0004*/ 	.word	0x00000082


	//----- nvinfo : EIATTR_KPARAM_INFO
	.align		4
.L_31:
        /*0008*/ 	.byte	0x04, 0x17
        /*000a*/ 	.short	(.L_33 - .L_32)
.L_32:
        /*000c*/ 	.word	0x00000000
        /*0010*/ 	.short	0x0002
        /*0012*/ 	.short	0x0010
        /*0014*/ 	.byte	0x00, 0xf0, 0x21, 0x00


	//----- nvinfo : EIATTR_KPARAM_INFO
	.align		4
.L_33:
        /*0018*/ 	.byte	0x04, 0x17
        /*001a*/ 	.short	(.L_35 - .L_34)
.L_34:
        /*001c*/ 	.word	0x00000000
        /*0020*/ 	.short	0x0001
        /*0022*/ 	.short	0x0008
        /*0024*/ 	.byte	0x00, 0xf0, 0x21, 0x00


	//----- nvinfo : EIATTR_KPARAM_INFO
	.align		4
.L_35:
        /*0028*/ 	.byte	0x04, 0x17
        /*002a*/ 	.short	(.L_37 - .L_36)
.L_36:
        /*002c*/ 	.word	0x00000000
        /*0030*/ 	.short	0x0000
        /*0032*/ 	.short	0x0000
        /*0034*/ 	.byte	0x00, 0xf5, 0x21, 0x00


	//----- nvinfo : EIATTR_SPARSE_MMA_MASK
	.align		4
.L_37:
        /*0038*/ 	.byte	0x03, 0x50
        /*003a*/ 	.short	0x0000


	//----- nvinfo : EIATTR_MAXREG_COUNT
	.align		4
        /*003c*/ 	.byte	0x03, 0x1b
        /*003e*/ 	.short	0x00ff


	//----- nvinfo : EIATTR_NUM_BARRIERS
	.align		4
        /*0040*/ 	.byte	0x02, 0x4c
        /*0042*/ 	.byte	0x01
	.zero		1


	//----- nvinfo : EIATTR_MERCURY_ISA_VERSION
	.align		4
        /*0044*/ 	.byte	0x03, 0x5f
        /*0046*/ 	.short	0x0101


	//----- nvinfo : EIATTR_VRC_CTA_INIT_COUNT
	.align		4
        /*0048*/ 	.byte	0x02, 0x4a
	.zero		1
	.zero		1


	//----- nvinfo : EIATTR_EXIT_INSTR_OFFSETS
	.align		4
        /*004c*/ 	.byte	0x04, 0x1c
        /*004e*/ 	.short	(.L_39 - .L_38)


	//   ....[0]....
.L_38:
        /*0050*/ 	.word	0x000002d0


	//   ....[1]....
        /*0054*/ 	.word	0x00000380


	//----- nvinfo : EIATTR_CBANK_PARAM_SIZE
	.align		4
.L_39:
        /*0058*/ 	.byte	0x03, 0x19
        /*005a*/ 	.short	0x0018


	//----- nvinfo : EIATTR_PARAM_CBANK
	.align		4
        /*005c*/ 	.byte	0x04, 0x0a
        /*005e*/ 	.short	(.L_41 - .L_40)
	.align		4
.L_40:
        /*0060*/ 	.word	index@(.nv.constant0._Z18addPartialSumsGPU_Pdll)
        /*0064*/ 	.short	0x0380
        /*0066*/ 	.short	0x0018


	//----- nvinfo : EIATTR_SW_WAR
	.align		4
.L_41:
        /*0068*/ 	.byte	0x04, 0x36
        /*006a*/ 	.short	(.L_43 - .L_42)
.L_42:
        /*006c*/ 	.word	0x00000008
.L_43:


//--------------------- .nv.info._Z10mat_VecGPUPKdS0_Pdll --------------------------
	.section	.nv.info._Z10mat_VecGPUPKdS0_Pdll,"",@"SHT_CUDA_INFO"
	.sectionflags	@""
	.align	4


	//----- nvinfo : EIATTR_CUDA_API_VERSION
	.align		4
        /*0000*/ 	.byte	0x04, 0x37
        /*0002*/ 	.short	(.L_45 - .L_44)
.L_44:
        /*0004*/ 	.word	0x00000082


	//----- nvinfo : EIATTR_KPARAM_INFO
	.align		4
.L_45:
        /*0008*/ 	.byte	0x04, 0x17
        /*000a*/ 	.short	(.L_47 - .L_46)
.L_46:
        /*000c*/ 	.word	0x00000000
        /*0010*/ 	.short	0x0004
        /*0012*/ 	.short	0x0020
        /*0014*/ 	.byte	0x00, 0xf0, 0x21, 0x00


	//----- nvinfo : EIATTR_KPARAM_INFO
	.align		4
.L_47:
        /*0018*/ 	.byte	0x04, 0x17
        /*001a*/ 	.short	(.L_49 - .L_48)
.L_48:
        /*001c*/ 	.word	0x00000000
        /*0020*/ 	.short	0x0003
        /*0022*/ 	.short	0x0018
        /*0024*/ 	.byte	0x00, 0xf0, 0x21, 0x00


	//----- nvinfo : EIATTR_KPARAM_INFO
	.align		4
.L_49:
        /*0028*/ 	.byte	0x04, 0x17
        /*002a*/ 	.short	(.L_51 - .L_50)
.L_50:
        /*002c*/ 	.word	0x00000000
        /*0030*/ 	.short	0x0002
        /*0032*/ 	.short	0x0010
        /*0034*/ 	.byte	0x00, 0xf5, 0x21, 0x00


	//----- nvinfo : EIATTR_KPARAM_INFO
	.align		4
.L_51:
        /*0038*/ 	.byte	0x04, 0x17
        /*003a*/ 	.short	(.L_53 - .L_52)
.L_52:
        /*003c*/ 	.word	0x00000000
        /*0040*/ 	.short	0x0001
        /*0042*/ 	.short	0x0008
        /*0044*/ 	.byte	0x00, 0xf5, 0x21, 0x00


	//----- nvinfo : EIATTR_KPARAM_INFO
	.align		4
.L_53:
        /*0048*/ 	.byte	0x04, 0x17
        /*004a*/ 	.short	(.L_55 - .L_54)
.L_54:
        /*004c*/ 	.word	0x00000000
        /*0050*/ 	.short	0x0000
        /*0052*/ 	.short	0x0000
        /*0054*/ 	.byte	0x00, 0xf5, 0x21, 0x00


	//----- nvinfo : EIATTR_SPARSE_MMA_MASK
	.align		4
.L_55:
        /*0058*/ 	.byte	0x03, 0x50
        /*005a*/ 	.short	0x0000


	//----- nvinfo : EIATTR_MAXREG_COUNT
	.align		4
        /*005c*/ 	.byte	0x03, 0x1b
        /*005e*/ 	.short	0x00ff


	//----- nvinfo : EIATTR_NUM_BARRIERS
	.align		4
        /*0060*/ 	.byte	0x02, 0x4c
        /*0062*/ 	.byte	0x01
	.zero		1


	//----- nvinfo : EIATTR_MERCURY_ISA_VERSION
	.align		4
        /*0064*/ 	.byte	0x03, 0x5f
        /*0066*/ 	.short	0x0101


	//----- nvinfo : EIATTR_VRC_CTA_INIT_COUNT
	.align		4
        /*0068*/ 	.byte	0x02, 0x4a
	.zero		1
	.zero		1


	//----- nvinfo : EIATTR_EXIT_INSTR_OFFSETS
	.align		4
        /*006c*/ 	.byte	0x04, 0x1c
        /*006e*/ 	.short	(.L_57 - .L_56)


	//   ....[0]....
.L_56:
        /*0070*/ 	.word	0x00000320


	//   ....[1]....
        /*0074*/ 	.word	0x000003d0


	//----- nvinfo : EIATTR_CBANK_PARAM_SIZE
	.align		4
.L_57:
        /*0078*/ 	.byte	0x03, 0x19
        /*007a*/ 	.short	0x0028


	//----- nvinfo : EIATTR_PARAM_CBANK
	.align		4
        /*007c*/ 	.byte	0x04, 0x0a
        /*007e*/ 	.short	(.L_59 - .L_58)
	.align		4
.L_58:
        /*0080*/ 	.word	index@(.nv.constant0._Z10mat_VecGPUPKdS0_Pdll)
        /*0084*/ 	.short	0x0380
        /*0086*/ 	.short	0x0028


	//----- nvinfo : EIATTR_SW_WAR
	.align		4
.L_59:
        /*0088*/ 	.byte	0x04, 0x36
        /*008a*/ 	.short	(.L_61 - .L_60)
.L_60:
        /*008c*/ 	.word	0x00000008
.L_61:


//--------------------- .nv.info._Z11mat_VecGPU_PKdS0_Pdll --------------------------
	.section	.nv.info._Z11mat_VecGPU_PKdS0_Pdll,"",@"SHT_CUDA_INFO"
	.sectionflags	@""
	.align	4


	//----- nvinfo : EIATTR_CUDA_API_VERSION
	.align		4
        /*0000*/ 	.byte	0x04, 0x37
        /*0002*/ 	.short	(.L_63 - .L_62)
.L_62:
        /*0004*/ 	.word	0x00000082


	//----- nvinfo : EIATTR_KPARAM_INFO
	.align		4
.L_63:
        /*0008*/ 	.byte	0x04, 0x17
        /*000a*/ 	.short	(.L_65 - .L_64)
.L_64:
        /*000c*/ 	.word	0x00000000
        /*0010*/ 	.short	0x0004
        /*0012*/ 	.short	0x0020
        /*0014*/ 	.byte	0x00, 0xf0, 0x21, 0x00


	//----- nvinfo : EIATTR_KPARAM_INFO
	.align		4
.L_65:
        /*0018*/ 	.byte	0x04, 0x17
        /*001a*/ 	.short	(.L_67 - .L_66)
.L_66:
        /*001c*/ 	.word	0x00000000
        /*0020*/ 	.short	0x0003
        /*0022*/ 	.short	0x0018
        /*0024*/ 	.byte	0x00, 0xf0, 0x21, 0x00


	//----- nvinfo : EIATTR_KPARAM_INFO
	.align		4
.L_67:
        /*0028*/ 	.byte	0x04, 0x17
        /*002a*/ 	.short	(.L_69 - .L_68)
.L_68:
        /*002c*/ 	.word	0x00000000
        /*0030*/ 	.short	0x0002
        /*0032*/ 	.short	0x0010
        /*0034*/ 	.byte	0x00, 0xf5, 0x21, 0x00


	//----- nvinfo : EIATTR_KPARAM_INFO
	.align		4
.L_69:
        /*0038*/ 	.byte	0x04, 0x17
        /*003a*/ 	.short	(.L_71 - .L_70)
.L_70:
        /*003c*/ 	.word	0x00000000
        /*0040*/ 	.short	0x0001
        /*0042*/ 	.short	0x0008
        /*0044*/ 	.byte	0x00, 0xf5, 0x21, 0x00


	//----- nvinfo : EIATTR_KPARAM_INFO
	.align		4
.L_71:
        /*0048*/ 	.byte	0x04, 0x17
        /*004a*/ 	.short	(.L_73 - .L_72)
.L_72:
        /*004c*/ 	.word	0x00000000
        /*0050*/ 	.short	0x0000
        /*0052*/ 	.short	0x0000
        /*0054*/ 	.byte	0x00, 0xf5, 0x21, 0x00


	//----- nvinfo : EIATTR_SPARSE_MMA_MASK
	.align		4
.L_73:
        /*0058*/ 	.byte	0x03, 0x50
        /*005a*/ 	.short	0x0000


	//----- nvinfo : EIATTR_MAXREG_COUNT
	.align		4
        /*005c*/ 	.byte	0x03, 0x1b
        /*005e*/ 	.short	0x00ff


	//----- nvinfo : EIATTR_NUM_BARRIERS
	.align		4
        /*0060*/ 	.byte	0x02, 0x4c
        /*0062*/ 	.byte	0x01
	.zero		1


	//----- nvinfo : EIATTR_MERCURY_ISA_VERSION
	.align		4
        /*0064*/ 	.byte	0x03, 0x5f
        /*0066*/ 	.short	0x0101


	//----- nvinfo : EIATTR_VRC_CTA_INIT_COUNT
	.align		4
        /*0068*/ 	.byte	0x02, 0x4a
	.zero		1
	.zero		1


	//----- nvinfo : EIATTR_EXIT_INSTR_OFFSETS
	.align		4
        /*006c*/ 	.byte	0x04, 0x1c
        /*006e*/ 	.short	(.L_75 - .L_74)


	//   ....[0]....
.L_74:
        /*0070*/ 	.word	0x00000d10


	//   ....[1]....
        /*0074*/ 	.word	0x00000d70


	//----- nvinfo : EIATTR_CRS_STACK_SIZE
	.align		4
.L_75:
        /*0078*/ 	.byte	0x04, 0x1e
        /*007a*/ 	.short	(.L_77 - .L_76)
.L_76:
        /*007c*/ 	.word	0x00000000


	//----- nvinfo : EIATTR_CBANK_PARAM_SIZE
	.align		4
.L_77:
        /*0080*/ 	.byte	0x03, 0x19
        /*0082*/ 	.short	0x0028


	//----- nvinfo : EIATTR_PARAM_CBANK
	.align		4
        /*0084*/ 	.byte	0x04, 0x0a
        /*0086*/ 	.short	(.L_79 - .L_78)
	.align		4
.L_78:
        /*0088*/ 	.word	index@(.nv.constant0._Z11mat_VecGPU_PKdS0_Pdll)
        /*008c*/ 	.short	0x0380
        /*008e*/ 	.short	0x0028


	//----- nvinfo : EIATTR_SW_WAR
	.align		4
.L_79:
        /*0090*/ 	.byte	0x04, 0x36
        /*0092*/ 	.short	(.L_81 - .L_80)
.L_80:
        /*0094*/ 	.word	0x00000008
.L_81:


//--------------------- .nv.info._Z17addPartialSumsGPUPdl --------------------------
	.section	.nv.info._Z17addPartialSumsGPUPdl,"",@"SHT_CUDA_INFO"
	.sectionflags	@""
	.align	4


	//----- nvinfo : EIATTR_CUDA_API_VERSION
	.align		4
        /*0000*/ 	.byte	0x04, 0x37
        /*0002*/ 	.short	(.L_83 - .L_82)
.L_82:
        /*0004*/ 	.word	0x00000082


	//----- nvinfo : EIATTR_KPARAM_INFO
	.align		4
.L_83:
        /*0008*/ 	.byte	0x04, 0x17
        /*000a*/ 	.short	(.L_85 - .L_84)
.L_84:
        /*000c*/ 	.word	0x00000000
        /*0010*/ 	.short	0x0001
        /*0012*/ 	.short	0x0008
        /*0014*/ 	.byte	0x00, 0xf0, 0x21, 0x00


	//----- nvinfo : EIATTR_KPARAM_INFO
	.align		4
.L_85:
        /*0018*/ 	.byte	0x04, 0x17
        /*001a*/ 	.short	(.L_87 - .L_86)
.L_86:
        /*001c*/ 	.word	0x00000000
        /*0020*/ 	.short	0x0000
        /*0022*/ 	.short	0x0000
        /*0024*/ 	.byte	0x00, 0xf5, 0x21, 0x00


	//----- nvinfo : EIATTR_SPARSE_MMA_MASK
	.align		4
.L_87:
        /*0028*/ 	.byte	0x03, 0x50
        /*002a*/ 	.short	0x0000


	//----- nvinfo : EIATTR_MAXREG_COUNT
	.align		4
        /*002c*/ 	.byte	0x03, 0x1b
        /*002e*/ 	.short	0x00ff


	//----- nvinfo : EIATTR_NUM_BARRIERS
	.align		4
        /*0030*/ 	.byte	0x02, 0x4c
        /*0032*/ 	.byte	0x01
	.zero		1


	//----- nvinfo : EIATTR_MERCURY_ISA_VERSION
	.align		4
        /*0034*/ 	.byte	0x03, 0x5f
        /*0036*/ 	.short	0x0101


	//----- nvinfo : EIATTR_VRC_CTA_INIT_COUNT
	.align		4
        /*0038*/ 	.byte	0x02, 0x4a
	.zero		1
	.zero		1


	//----- nvinfo : EIATTR_EXIT_INSTR_OFFSETS
	.align		4
        /*003c*/ 	.byte	0x04, 0x1c
        /*003e*/ 	.short	(.L_89 - .L_88)


	//   ....[0]....
.L_88:
        /*0040*/ 	.word	0x00000240


	//   ....[1]....
        /*0044*/ 	.word	0x000002c0


	//----- nvinfo : EIATTR_CBANK_PARAM_SIZE
	.align		4
.L_89:
        /*0048*/ 	.byte	0x03, 0x19
        /*004a*/ 	.short	0x0010


	//----- nvinfo : EIATTR_PARAM_CBANK
	.align		4
        /*004c*/ 	.byte	0x04, 0x0a
        /*004e*/ 	.short	(.L_91 - .L_90)
	.align		4
.L_90:
        /*0050*/ 	.word	index@(.nv.constant0._Z17addPartialSumsGPUPdl)
        /*0054*/ 	.short	0x0380
        /*0056*/ 	.short	0x0010


	//----- nvinfo : EIATTR_SW_WAR
	.align		4
.L_91:
        /*0058*/ 	.byte	0x04, 0x36
        /*005a*/ 	.short	(.L_93 - .L_92)
.L_92:
        /*005c*/ 	.word	0x00000008
.L_93:


//--------------------- .nv.info._Z13dotProductGPUPKdS0_Pdl --------------------------
	.section	.nv.info._Z13dotProductGPUPKdS0_Pdl,"",@"SHT_CUDA_INFO"
	.sectionflags	@""
	.align	4


	//----- nvinfo : EIATTR_CUDA_API_VERSION
	.align		4
        /*0000*/ 	.byte	0x04, 0x37
        /*0002*/ 	.short	(.L_95 - .L_94)
.L_94:
        /*0004*/ 	.word	0x00000082


	//----- nvinfo : EIATTR_KPARAM_INFO
	.align		4
.L_95:
        /*0008*/ 	.byte	0x04, 0x17
        /*000a*/ 	.short	(.L_97 - .L_96)
.L_96:
        /*000c*/ 	.word	0x00000000
        /*0010*/ 	.short	0x0003
        /*0012*/ 	.short	0x0018
        /*0014*/ 	.byte	0x00, 0xf0, 0x21, 0x00


	//----- nvinfo : EIATTR_KPARAM_INFO
	.align		4
.L_97:
        /*0018*/ 	.byte	0x04, 0x17
        /*001a*/ 	.short	(.L_99 - .L_98)
.L_98:
        /*001c*/ 	.word	0x00000000
        /*0020*/ 	.short	0x0002
        /*0022*/ 	.short	0x0010
        /*0024*/ 	.byte	0x00, 0xf5, 0x21, 0x00


	//----- nvinfo : EIATTR_KPARAM_INFO
	.align		4
.L_99:
        /*0028*/ 	.byte	0x04, 0x17
        /*002a*/ 	.short	(.L_101 - .L_100)
.L_100:
        /*002c*/ 	.word	0x00000000
        /*0030*/ 	.short	0x0001
        /*0032*/ 	.short	0x0008
        /*0034*/ 	.byte	0x00, 0xf5, 0x21, 0x00


	//----- nvinfo : EIATTR_KPARAM_INFO
	.align		4
.L_101:
        /*0038*/ 	.byte	0x04, 0x17
        /*003a*/ 	.short	(.L_103 - .L_102)
.L_102:
        /*003c*/ 	.word	0x00000000
        /*0040*/ 	.short	0x0000
        /*0042*/ 	.short	0x0000
        /*0044*/ 	.byte	0x00, 0xf5, 0x21, 0x00


	//----- nvinfo : EIATTR_SPARSE_MMA_MASK
	.align		4
.L_103:
        /*0048*/ 	.byte	0x03, 0x50
        /*004a*/ 	.short	0x0000


	//----- nvinfo : EIATTR_MAXREG_COUNT
	.align		4
        /*004c*/ 	.byte	0x03, 0x1b
        /*004e*/ 	.short	0x00ff


	//----- nvinfo : EIATTR_NUM_BARRIERS
	.align		4
        /*0050*/ 	.byte	0x02, 0x4c
        /*0052*/ 	.byte	0x01
	.zero		1


	//----- nvinfo : EIATTR_MERCURY_ISA_VERSION
	.align		4
        /*0054*/ 	.byte	0x03, 0x5f
        /*0056*/ 	.short	0x0101


	//----- nvinfo : EIATTR_VRC_CTA_INIT_COUNT
	.align		4
        /*0058*/ 	.byte	0x02, 0x4a
	.zero		1
	.zero		1


	//----- nvinfo : EIATTR_EXIT_INSTR_OFFSETS
	.align		4
        /*005c*/ 	.byte	0x04, 0x1c
        /*005e*/ 	.short	(.L_105 - .L_104)


	//   ....[0]....
.L_104:
        /*0060*/ 	.word	0x000002b0


	//   ....[1]....
        /*0064*/ 	.word	0x00000330


	//----- nvinfo : EIATTR_CBANK_PARAM_SIZE
	.align		4
.L_105:
        /*0068*/ 	.byte	0x03, 0x19
        /*006a*/ 	.short	0x0020


	//----- nvinfo : EIATTR_PARAM_CBANK
	.align		4
        /*006c*/ 	.byte	0x04, 0x0a
        /*006e*/ 	.short	(.L_107 - .L_106)
	.align		4
.L_106:
        /*0070*/ 	.word	index@(.nv.constant0._Z13dotProductGPUPKdS0_Pdl)
        /*0074*/ 	.short	0x0380
        /*0076*/ 	.short	0x0020


	//----- nvinfo : EIATTR_SW_WAR
	.align		4
.L_107:
        /*0078*/ 	.byte	0x04, 0x36
        /*007a*/ 	.short	(.L_109 - .L_108)
.L_108:
        /*007c*/ 	.word	0x00000008
.L_109:


//--------------------- .nv.callgraph             --------------------------
	.section	.nv.callgraph,"",@"SHT_CUDA_CALLGRAPH"
	.align	4
	.sectionentsize	8
	.align		4
        /*0000*/ 	.word	0x00000000
	.align		4
        /*0004*/ 	.word	0xffffffff
	.align		4
        /*0008*/ 	.word	0x00000000
	.align		4
        /*000c*/ 	.word	0xfffffffe
	.align		4
        /*0010*/ 	.word	0x00000000
	.align		4
        /*0014*/ 	.word	0xfffffffd
	.align		4
        /*0018*/ 	.word	0x00000000
	.align		4
        /*001c*/ 	.word	0xfffffffc


//--------------------- .text._Z18addPartialSumsGPU_Pdll --------------------------
	.section	.text._Z18addPartialSumsGPU_Pdll,"ax",@progbits
	.align	128
        .global         _Z18addPartialSumsGPU_Pdll
        .type           _Z18addPartialSumsGPU_Pdll,@function
        .size           _Z18addPartialSumsGPU_Pdll,(.L_x_21 - _Z18addPartialSumsGPU_Pdll)
        .other          _Z18addPartialSumsGPU_Pdll,@"STO_CUDA_ENTRY STV_DEFAULT"
_Z18addPartialSumsGPU_Pdll:
.text._Z18addPartialSumsGPU_Pdll:
[----:B------:R-:W-:Y:S01]  /*0000*/  LDC R1, c[0x0][0x37c] ;  /* 0x0000df00ff017b82 */ /* 0x000fe20000000800 */
[----:B------:R-:W0:Y:S07]  /*0010*/  S2R R11, SR_TID.X ;  /* 0x00000000000b7919 */ /* 0x000e2e0000002100 */
[----:B------:R-:W1:Y:S01]  /*0020*/  LDC R0, c[0x0][0x364] ;  /* 0x0000d900ff007b82 */ /* 0x000e620000000800 */
[----:B------:R-:W2:Y:S01]  /*0030*/  LDCU.64 UR10, c[0x0][0x390] ;  /* 0x00007200ff0a77ac */ /* 0x000ea20008000a00 */
[----:B------:R-:W1:Y:S01]  /*0040*/  S2R R7, SR_TID.Y ;  /* 0x0000000000077919 */ /* 0x000e620000002200 */
[----:B------:R-:W3:Y:S05]  /*0050*/  LDCU.64 UR8, c[0x0][0x388] ;  /* 0x00007100ff0877ac */ /* 0x000eea0008000a00 */
[----:B------:R-:W0:Y:S08]  /*0060*/  S2UR UR6, SR_CTAID.X ;  /* 0x00000000000679c3 */ /* 0x000e300000002500 */
[----:B------:R-:W0:Y:S08]  /*0070*/  LDC R6, c[0x0][0x360] ;  /* 0x0000d800ff067b82 */ /* 0x000e300000000800 */
[----:B------:R-:W1:Y:S01]  /*0080*/  S2UR UR4, SR_CTAID.Y ;  /* 0x00000000000479c3 */ /* 0x000e620000002600 */
[----:B0-----:R-:W-:-:S05]  /*0090*/  IMAD R2, R6, UR6, R11 ;  /* 0x0000000606027c24 */ /* 0x001fca000f8e020b */
[----:B--2---:R-:W-:Y:S01]  /*00a0*/  ISETP.GE.U32.AND P0, PT, R2, UR10, PT ;  /* 0x0000000a02007c0c */ /* 0x004fe2000bf06070 */
[----:B-1----:R-:W-:-:S03]  /*00b0*/  IMAD R0, R0, UR4, R7 ;  /* 0x0000000400007c24 */ /* 0x002fc6000f8e0207 */
[----:B------:R-:W-:Y:S02]  /*00c0*/  ISETP.GE.AND.EX P0, PT, RZ, UR11, PT, P0 ;  /* 0x0000000bff007c0c */ /* 0x000fe4000bf06300 */
[----:B---3--:R-:W-:-:S04]  /*00d0*/  ISETP.GE.U32.AND P1, PT, R0, UR8, PT ;  /* 0x0000000800007c0c */ /* 0x008fc8000bf26070 */
[----:B------:R-:W-:Y:S01]  /*00e0*/  ISETP.GE.OR.EX P0, PT, RZ, UR9, P0, P1 ;  /* 0x00000009ff007c0c */ /* 0x000fe20008706710 */
[----:B------:R-:W0:-:S12]  /*00f0*/  LDCU.64 UR8, c[0x0][0x358] ;  /* 0x00006b00ff0877ac */ /* 0x000e180008000a00 */
[----:B------:R-:W1:Y:S01]  /*0100*/  @!P0 LDC.64 R4, c[0x0][0x380] ;  /* 0x0000e000ff048b82 */ /* 0x000e620000000a00 */
[----:B------:R-:W-:Y:S02]  /*0110*/  @!P0 IMAD.MOV.U32 R3, RZ, RZ, RZ ;  /* 0x000000ffff038224 */ /* 0x000fe400078e00ff */
[----:B------:R-:W-:-:S04]  /*0120*/  @!P0 IMAD.WIDE.U32 R2, R0, UR10, R2 ;  /* 0x0000000a00028c25 */ /* 0x000fc8000f8e0002 */
[----:B------:R-:W-:Y:S01]  /*0130*/  @!P0 IMAD R3, R0, UR11, R3 ;  /* 0x0000000b00038c24 */ /* 0x000fe2000f8e0203 */
[----:B-1----:R-:W-:-:S04]  /*0140*/  @!P0 LEA R4, P1, R2, R4, 0x3 ;  /* 0x0000000402048211 */ /* 0x002fc800078218ff */
[----:B------:R-:W-:-:S05]  /*0150*/  @!P0 LEA.HI.X R5, R2, R5, R3, 0x3, P1 ;  /* 0x0000000502058211 */ /* 0x000fca00008f1c03 */
[----:B0-----:R-:W2:Y:S01]  /*0160*/  @!P0 LDG.E.64 R2, desc[UR8][R4.64] ;  /* 0x0000000804028981 */ /* 0x001ea2000c1e1b00 */
[----:B------:R-:W0:Y:S01]  /*0170*/  S2UR UR5, SR_CgaCtaId ;  /* 0x00000000000579c3 */ /* 0x000e220000008800 */
[----:B------:R-:W-:Y:S01]  /*0180*/  UMOV UR4, 0x400 ;  /* 0x0000040000047882 */ /* 0x000fe20000000000 */
[----:B------:R-:W-:Y:S02]  /*0190*/  ISETP.GE.U32.AND P2, PT, R6, 0x2, PT ;  /* 0x000000020600780c */ /* 0x000fe40003f46070 */
[----:B------:R-:W-:Y:S01]  /*01a0*/  ISETP.NE.AND P1, PT, R11, RZ, PT ;  /* 0x000000ff0b00720c */ /* 0x000fe20003f25270 */
[----:B0-----:R-:W-:-:S06]  /*01b0*/  ULEA UR4, UR5, UR4, 0x18 ;  /* 0x0000000405047291 */ /* 0x001fcc000f8ec0ff */
[----:B------:R-:W-:-:S05]  /*01c0*/  LEA R8, R7, UR4, 0x8 ;  /* 0x0000000407087c11 */ /* 0x000fca000f8e40ff */
[----:B------:R-:W-:-:S05]  /*01d0*/  IMAD R7, R11, 0x8, R8 ;  /* 0x000000080b077824 */ /* 0x000fca00078e0208 */
[----:B--2---:R0:W-:Y:S04]  /*01e0*/  @!P0 STS.64 [R7], R2 ;  /* 0x0000000207008388 */ /* 0x0041e80000000a00 */
[----:B------:R0:W-:Y:S01]  /*01f0*/  @P0 STS.64 [R7], RZ ;  /* 0x000000ff07000388 */ /* 0x0001e20000000a00 */
[----:B------:R-:W-:Y:S06]  /*0200*/  BAR.SYNC.DEFER_BLOCKING 0x0 ;  /* 0x0000000000007b1d */ /* 0x000fec0000010000 */
[----:B------:R-:W-:Y:S05]  /*0210*/  @!P2 BRA `(.L_x_0) ;  /* 0x00000000002ca947 */ /* 0x000fea0003800000 */
.L_x_1:
[----:B------:R-:W-:-:S04]  /*0220*/  SHF.R.U32.HI R10, RZ, 0x1, R6 ;  /* 0x00000001ff0a7819 */ /* 0x000fc80000011606 */
[----:B------:R-:W-:-:S13]  /*0230*/  ISETP.GE.U32.AND P0, PT, R11, R10, PT ;  /* 0x0000000a0b00720c */ /* 0x000fda0003f06070 */
[----:B------:R-:W-:Y:S01]  /*0240*/  @!P0 IMAD R9, R10, 0x8, R7 ;  /* 0x000000080a098824 */ /* 0x000fe200078e0207 */
[----:B------:R-:W-:Y:S04]  /*0250*/  @!P0 LDS.64 R4, [R7] ;  /* 0x0000000007048984 */ /* 0x000fe80000000a00 */
[----:B0-----:R-:W0:Y:S02]  /*0260*/  @!P0 LDS.64 R2, [R9] ;  /* 0x0000000009028984 */ /* 0x001e240000000a00 */
[----:B0-----:R-:W-:-:S07]  /*0270*/  @!P0 DADD R2, R2, R4 ;  /* 0x0000000002028229 */ /* 0x001fce0000000004 */
[----:B------:R1:W-:Y:S01]  /*0280*/  @!P0 STS.64 [R7], R2 ;  /* 0x0000000207008388 */ /* 0x0003e20000000a00 */
[----:B------:R-:W-:Y:S01]  /*0290*/  BAR.SYNC.DEFER_BLOCKING 0x0 ;  /* 0x0000000000007b1d */ /* 0x000fe20000010000 */
[----:B------:R-:W-:Y:S01]  /*02a0*/  ISETP.GT.U32.AND P0, PT, R6, 0x3, PT ;  /* 0x000000030600780c */ /* 0x000fe20003f04070 */
[----:B------:R-:W-:-:S12]  /*02b0*/  IMAD.MOV.U32 R6, RZ, RZ, R10 ;  /* 0x000000ffff067224 */ /* 0x000fd800078e000a */
[----:B-1----:R-:W-:Y:S05]  /*02c0*/  @P0 BRA `(.L_x_1) ;  /* 0xfffffffc00d40947 */ /* 0x002fea000383ffff */
.L_x_0:
[----:B------:R-:W-:Y:S05]  /*02d0*/  @P1 EXIT ;  /* 0x000000000000194d */ /* 0x000fea0003800000 */
[----:B0-----:R-:W0:Y:S01]  /*02e0*/  LDS.64 R2, [R8] ;  /* 0x0000000008027984 */ /* 0x001e220000000a00 */
[----:B------:R-:W1:Y:S01]  /*02f0*/  LDC.64 R6, c[0x0][0x390] ;  /* 0x0000e400ff067b82 */ /* 0x000e620000000a00 */
[----:B------:R-:W2:Y:S01]  /*0300*/  LDCU.64 UR10, c[0x0][0x380] ;  /* 0x00007000ff0a77ac */ /* 0x000ea20008000a00 */
[----:B------:R-:W-:Y:S01]  /*0310*/  UMOV UR4, UR6 ;  /* 0x0000000600047c82 */ /* 0x000fe20008000000 */
[----:B------:R-:W-:Y:S02]  /*0320*/  UMOV UR5, URZ ;  /* 0x000000ff00057c82 */ /* 0x000fe40008000000 */
[----:B-1----:R-:W-:-:S04]  /*0330*/  IMAD.WIDE.U32 R4, R0, R6, UR4 ;  /* 0x0000000400047e25 */ /* 0x002fc8000f8e0006 */
[----:B------:R-:W-:Y:S01]  /*0340*/  IMAD R5, R0, R7, R5 ;  /* 0x0000000700057224 */ /* 0x000fe200078e0205 */
[----:B--2---:R-:W-:-:S04]  /*0350*/  LEA R6, P0, R4, UR10, 0x3 ;  /* 0x0000000a04067c11 */ /* 0x004fc8000f8018ff */
[----:B------:R-:W-:-:S05]  /*0360*/  LEA.HI.X R7, R4, UR11, R5, 0x3, P0 ;  /* 0x0000000b04077c11 */ /* 0x000fca00080f1c05 */
[----:B0-----:R-:W-:Y:S01]  /*0370*/  STG.E.64 desc[UR8][R6.64], R2 ;  /* 0x0000000206007986 */ /* 0x001fe2000c101b08 */
[----:B------:R-:W-:Y:S05]  /*0380*/  EXIT ;  /* 0x000000000000794d */ /* 0x000fea0003800000 */
.L_x_2:
[----:B------:R-:W-:-:S00]  /*0390*/  BRA `(.L_x_2) ;  /* 0xfffffffc00fc7947 */ /* 0x000fc0000383ffff */
[----:B------:R-:W-:-:S00]  /*03a0*/  NOP ;  /* 0x0000000000007918 */ /* 0x000fc00000000000 */
        /* <DEDUP_REMOVED lines=13> */
.L_x_21:


//--------------------- .text._Z10mat_VecGPUPKdS0_Pdll --------------------------
	.section	.text._Z10mat_VecGPUPKdS0_Pdll,"ax",@progbits
	.align	128
        .global         _Z10mat_VecGPUPKdS0_Pdll
        .type           _Z10mat_VecGPUPKdS0_Pdll,@function
        .size           _Z10mat_VecGPUPKdS0_Pdll,(.L_x_22 - _Z10mat_VecGPUPKdS0_Pdll)
        .other          _Z10mat_VecGPUPKdS0_Pdll,@"STO_CUDA_ENTRY STV_DEFAULT"
_Z10mat_VecGPUPKdS0_Pdll:
.text._Z10mat_VecGPUPKdS0_Pdll:
        /* <DEDUP_REMOVED lines=8> */
[----:B------:R-:W1:Y:S08]  /*0080*/  S2UR UR4, SR_CTAID.Y ;  /* 0x00000000000479c3 */ /* 0x000e700000002600 */
[----:B------:R-:W4:Y:S01]  /*0090*/  LDC.64 R10, c[0x0][0x388] ;  /* 0x0000e200ff0a7b82 */ /* 0x000f220000000a00 */
[----:B0-----:R-:W-:-:S07]  /*00a0*/  IMAD R6, R3, UR6, R2 ;  /* 0x0000000603067c24 */ /* 0x001fce000f8e0202 */
[----:B------:R-:W0:Y:S01]  /*00b0*/  LDC.64 R8, c[0x0][0x380] ;  /* 0x0000e000ff087b82 */ /* 0x000e220000000a00 */
[----:B--2---:R-:W-:Y:S01]  /*00c0*/  ISETP.GE.U32.AND P0, PT, R6, UR10, PT ;  /* 0x0000000a06007c0c */ /* 0x004fe2000bf06070 */
[----:B-1----:R-:W-:-:S03]  /*00d0*/  IMAD R0, R0, UR4, R13 ;  /* 0x0000000400007c24 */ /* 0x002fc6000f8e020d */
[----:B------:R-:W-:Y:S02]  /*00e0*/  ISETP.GE.AND.EX P0, PT, RZ, UR11, PT, P0 ;  /* 0x0000000bff007c0c */ /* 0x000fe4000bf06300 */
[----:B---3--:R-:W-:-:S04]  /*00f0*/  ISETP.GE.U32.AND P1, PT, R0, UR8, PT ;  /* 0x0000000800007c0c */ /* 0x008fc8000bf26070 */
[----:B------:R-:W-:Y:S01]  /*0100*/  ISETP.GE.OR.EX P0, PT, RZ, UR9, P0, P1 ;  /* 0x00000009ff007c0c */ /* 0x000fe20008706710 */
[----:B------:R-:W1:-:S12]  /*0110*/  LDCU.64 UR8, c[0x0][0x358] ;  /* 0x00006b00ff0877ac */ /* 0x000e580008000a00 */
[----:B------:R-:W-:Y:S01]  /*0120*/  @!P0 IMAD.MOV.U32 R7, RZ, RZ, RZ ;  /* 0x000000ffff078224 */ /* 0x000fe200078e00ff */
[----:B----4-:R-:W-:Y:S01]  /*0130*/  @!P0 LEA R10, P2, R6, R10, 0x3 ;  /* 0x0000000a060a8211 */ /* 0x010fe200078418ff */
[----:B------:R-:W-:-:S03]  /*0140*/  @!P0 IMAD.WIDE.U32 R4, R0, UR10, R6 ;  /* 0x0000000a00048c25 */ /* 0x000fc6000f8e0006 */
[----:B------:R-:W-:Y:S01]  /*0150*/  @!P0 LEA.HI.X R11, R6, R11, RZ, 0x3, P2 ;  /* 0x0000000b060b8211 */ /* 0x000fe200010f1cff */
[----:B------:R-:W-:Y:S01]  /*0160*/  @!P0 IMAD R5, R0, UR11, R5 ;  /* 0x0000000b00058c24 */ /* 0x000fe2000f8e0205 */
[----:B0-----:R-:W-:-:S03]  /*0170*/  @!P0 LEA R8, P1, R4, R8, 0x3 ;  /* 0x0000000804088211 */ /* 0x001fc600078218ff */
[----:B-1----:R-:W2:Y:S01]  /*0180*/  @!P0 LDG.E.64 R6, desc[UR8][R10.64] ;  /* 0x000000080a068981 */ /* 0x002ea2000c1e1b00 */
[----:B------:R-:W-:-:S05]  /*0190*/  @!P0 LEA.HI.X R9, R4, R9, R5, 0x3, P1 ;  /* 0x0000000904098211 */ /* 0x000fca00008f1c05 */
[----:B------:R-:W2:Y:S01]  /*01a0*/  @!P0 LDG.E.64 R4, desc[UR8][R8.64] ;  /* 0x0000000808048981 */ /* 0x000ea2000c1e1b00 */
[----:B------:R-:W0:Y:S01]  /*01b0*/  S2UR UR5, SR_CgaCtaId ;  /* 0x00000000000579c3 */ /* 0x000e220000008800 */
[----:B------:R-:W-:Y:S01]  /*01c0*/  UMOV UR4, 0x400 ;  /* 0x0000040000047882 */ /* 0x000fe20000000000 */
[----:B------:R-:W-:Y:S01]  /*01d0*/  ISETP.GE.U32.AND P2, PT, R3, 0x2, PT ;  /* 0x000000020300780c */ /* 0x000fe20003f46070 */
[----:B0-----:R-:W-:-:S06]  /*01e0*/  ULEA UR4, UR5, UR4, 0x18 ;  /* 0x0000000405047291 */ /* 0x001fcc000f8ec0ff */
[----:B------:R-:W-:-:S05]  /*01f0*/  LEA R13, R13, UR4, 0x8 ;  /* 0x000000040d0d7c11 */ /* 0x000fca000f8e40ff */
[C---:B------:R-:W-:Y:S01]  /*0200*/  IMAD R15, R2.reuse, 0x8, R13 ;  /* 0x00000008020f7824 */ /* 0x040fe200078e020d */
[----:B------:R-:W-:Y:S01]  /*0210*/  ISETP.NE.AND P1, PT, R2, RZ, PT ;  /* 0x000000ff0200720c */ /* 0x000fe20003f25270 */
[----:B--2---:R-:W-:-:S07]  /*0220*/  @!P0 DMUL R4, R4, R6 ;  /* 0x0000000604048228 */ /* 0x004fce0000000000 */
[----:B------:R0:W-:Y:S04]  /*0230*/  @!P0 STS.64 [R15], R4 ;  /* 0x000000040f008388 */ /* 0x0001e80000000a00 */
[----:B------:R0:W-:Y:S01]  /*0240*/  @P0 STS.64 [R15], RZ ;  /* 0x000000ff0f000388 */ /* 0x0001e20000000a00 */
[----:B------:R-:W-:Y:S06]  /*0250*/  BAR.SYNC.DEFER_BLOCKING 0x0 ;  /* 0x0000000000007b1d */ /* 0x000fec0000010000 */
[----:B------:R-:W-:Y:S05]  /*0260*/  @!P2 BRA `(.L_x_3) ;  /* 0x00000000002ca947 */ /* 0x000fea0003800000 */
.L_x_4:
        /* <DEDUP_REMOVED lines=11> */
.L_x_3:
[----:B------:R-:W-:Y:S05]  /*0320*/  @P1 EXIT ;  /* 0x000000000000194d */ /* 0x000fea0003800000 */
[----:B------:R-:W1:Y:S01]  /*0330*/  LDS.64 R2, [R13] ;  /* 0x000000000d027984 */ /* 0x000e620000000a00 */
[----:B------:R-:W0:Y:S01]  /*0340*/  LDC.64 R6, c[0x0][0x3a0] ;  /* 0x0000e800ff067b82 */ /* 0x000e220000000a00 */
[----:B------:R-:W2:Y:S01]  /*0350*/  LDCU.64 UR10, c[0x0][0x390] ;  /* 0x00007200ff0a77ac */ /* 0x000ea20008000a00 */
[----:B------:R-:W-:Y:S01]  /*0360*/  UMOV UR4, UR6 ;  /* 0x0000000600047c82 */ /* 0x000fe20008000000 */
[----:B------:R-:W-:Y:S02]  /*0370*/  UMOV UR5, URZ ;  /* 0x000000ff00057c82 */ /* 0x000fe40008000000 */
[----:B0-----:R-:W-:-:S04]  /*0380*/  IMAD.WIDE.U32 R4, R0, R6, UR4 ;  /* 0x0000000400047e25 */ /* 0x001fc8000f8e0006 */
[----:B------:R-:W-:Y:S01]  /*0390*/  IMAD R5, R0, R7, R5 ;  /* 0x0000000700057224 */ /* 0x000fe200078e0205 */
[----:B--2---:R-:W-:-:S04]  /*03a0*/  LEA R6, P0, R4, UR10, 0x3 ;  /* 0x0000000a04067c11 */ /* 0x004fc8000f8018ff */
[----:B------:R-:W-:-:S05]  /*03b0*/  LEA.HI.X R7, R4, UR11, R5, 0x3, P0 ;  /* 0x0000000b04077c11 */ /* 0x000fca00080f1c05 */
[----:B-1----:R-:W-:Y:S01]  /*03c0*/  STG.E.64 desc[UR8][R6.64], R2 ;  /* 0x0000000206007986 */ /* 0x002fe2000c101b08 */
[----:B------:R-:W-:Y:S05]  /*03d0*/  EXIT ;  /* 0x000000000000794d */ /* 0x000fea0003800000 */
.L_x_5:
        /* <DEDUP_REMOVED lines=10> */
.L_x_22:


//--------------------- .text._Z11mat_VecGPU_PKdS0_Pdll --------------------------
	.section	.text._Z11mat_VecGPU_PKdS0_Pdll,"ax",@progbits
	.align	128
        .global         _Z11mat_VecGPU_PKdS0_Pdll
        .type           _Z11mat_VecGPU_PKdS0_Pdll,@function
        .size           _Z11mat_VecGPU_PKdS0_Pdll,(.L_x_23 - _Z11mat_VecGPU_PKdS0_Pdll)
        .other          _Z11mat_VecGPU_PKdS0_Pdll,@"STO_CUDA_ENTRY STV_DEFAULT"
_Z11mat_VecGPU_PKdS0_Pdll:
.text._Z11mat_VecGPU_PKdS0_Pdll:
[----:B------:R-:W-:Y:S01]  /*0000*/  LDC R1, c[0x0][0x37c] ;  /* 0x0000df00ff017b82 */ /* 0x000fe20000000800 */
[----:B------:R-:W0:Y:S07]  /*0010*/  S2R R0, SR_TID.X ;  /* 0x0000000000007919 */ /* 0x000e2e0000002100 */
[----:B------:R-:W0:Y:S01]  /*0020*/  S2UR UR4, SR_CTAID.X ;  /* 0x00000000000479c3 */ /* 0x000e220000002500 */
[----:B------:R-:W1:Y:S01]  /*0030*/  LDCU.64 UR6, c[0x0][0x398] ;  /* 0x00007300ff0677ac */ /* 0x000e620008000a00 */
[----:B------:R-:W-:Y:S01]  /*0040*/  BSSY.RECONVERGENT B0, `(.L_x_6) ;  /* 0x00000c8000007945 */ /* 0x000fe20003800200 */
[----:B------:R-:W2:Y:S05]  /*0050*/  LDCU.64 UR10, c[0x0][0x358] ;  /* 0x00006b00ff0a77ac */ /* 0x000eaa0008000a00 */
[----:B------:R-:W0:Y:S08]  /*0060*/  LDC R13, c[0x0][0x360] ;  /* 0x0000d800ff0d7b82 */ /* 0x000e300000000800 */
[----:B------:R-:W3:Y:S01]  /*0070*/  S2UR UR5, SR_CgaCtaId ;  /* 0x00000000000579c3 */ /* 0x000ee20000008800 */
[----:B0-----:R-:W-:Y:S01]  /*0080*/  IMAD R13, R13, UR4, R0 ;  /* 0x000000040d0d7c24 */ /* 0x001fe2000f8e0200 */
[----:B------:R-:W-:-:S04]  /*0090*/  UMOV UR4, 0x400 ;  /* 0x0000040000047882 */ /* 0x000fc80000000000 */
[----:B-1----:R-:W-:Y:S01]  /*00a0*/  ISETP.GE.U32.AND P0, PT, R13, UR6, PT ;  /* 0x000000060d007c0c */ /* 0x002fe2000bf06070 */
[----:B---3--:R-:W-:-:S03]  /*00b0*/  ULEA UR4, UR5, UR4, 0x18 ;  /* 0x0000000405047291 */ /* 0x008fc6000f8ec0ff */
[----:B------:R-:W-:-:S03]  /*00c0*/  ISETP.GE.AND.EX P0, PT, RZ, UR7, PT, P0 ;  /* 0x00000007ff007c0c */ /* 0x000fc6000bf06300 */
[----:B------:R-:W-:-:S10]  /*00d0*/  LEA R0, R0, UR4, 0x3 ;  /* 0x0000000400007c11 */ /* 0x000fd4000f8e18ff */
[----:B------:R0:W-:Y:S01]  /*00e0*/  @!P0 STS.64 [R0], RZ ;  /* 0x000000ff00008388 */ /* 0x0001e20000000a00 */
[----:B------:R-:W-:Y:S06]  /*00f0*/  BAR.SYNC.DEFER_BLOCKING 0x0 ;  /* 0x0000000000007b1d */ /* 0x000fec0000010000 */
[----:B------:R0:W-:Y:S01]  /*0100*/  @P0 STS.64 [R0], RZ ;  /* 0x000000ff00000388 */ /* 0x0001e20000000a00 */
[----:B--2---:R-:W-:Y:S05]  /*0110*/  @P0 BRA `(.L_x_7) ;  /* 0x0000000800e80947 */ /* 0x004fea0003800000 */
[----:B------:R-:W1:Y:S02]  /*0120*/  LDCU.64 UR8, c[0x0][0x3a0] ;  /* 0x00007400ff0877ac */ /* 0x000e640008000a00 */
[----:B-1----:R-:W-:-:S04]  /*0130*/  UISETP.GE.U32.AND UP0, UPT, UR8, 0x1, UPT ;  /* 0x000000010800788c */ /* 0x002fc8000bf06070 */
[----:B------:R-:W-:-:S09]  /*0140*/  UISETP.GE.AND.EX UP0, UPT, UR9, URZ, UPT, UP0 ;  /* 0x000000ff0900728c */ /* 0x000fd2000bf06300 */
[----:B------:R-:W-:Y:S05]  /*0150*/  BRA.U !UP0, `(.L_x_7) ;  /* 0x0000000908d87547 */ /* 0x000fea000b800000 */
[----:B------:R1:W2:Y:S01]  /*0160*/  LDS.64 R8, [R0] ;  /* 0x0000000000087984 */ /* 0x0002a20000000a00 */
[----:B------:R-:W-:Y:S02]  /*0170*/  UISETP.GE.U32.AND UP1, UPT, UR8, 0x10, UPT ;  /* 0x000000100800788c */ /* 0x000fe4000bf26070 */
[C---:B------:R-:W-:Y:S01]  /*0180*/  IMAD.WIDE.U32 R4, R13.reuse, UR8, RZ ;  /* 0x000000080d047c25 */ /* 0x040fe2000f8e00ff */
[----:B------:R-:W-:Y:S02]  /*0190*/  ULOP3.LUT UR12, UR8, 0xf, URZ, 0xc0, !UPT ;  /* 0x0000000f080c7892 */ /* 0x000fe4000f8ec0ff */
[----:B------:R-:W-:Y:S02]  /*01a0*/  UISETP.GE.U32.AND.EX UP1, UPT, UR9, URZ, UPT, UP1 ;  /* 0x000000ff0900728c */ /* 0x000fe4000bf26110 */
[----:B------:R-:W-:Y:S01]  /*01b0*/  IMAD R15, R13, UR9, R5 ;  /* 0x000000090d0f7c24 */ /* 0x000fe2000f8e0205 */
[----:B------:R-:W-:Y:S01]  /*01c0*/  UISETP.NE.U32.AND UP0, UPT, UR12, URZ, UPT ;  /* 0x000000ff0c00728c */ /* 0x000fe2000bf05070 */
[----:B------:R-:W-:Y:S01]  /*01d0*/  UMOV UR5, URZ ;  /* 0x000000ff00057c82 */ /* 0x000fe20008000000 */
[----:B------:R-:W-:-:S02]  /*01e0*/  UMOV UR6, URZ ;  /* 0x000000ff00067c82 */ /* 0x000fc40008000000 */
[----:B------:R-:W-:Y:S02]  /*01f0*/  UISETP.NE.AND.EX UP0, UPT, URZ, URZ, UPT, UP0 ;  /* 0x000000ffff00728c */ /* 0x000fe4000bf05300 */
[----:B-1----:R-:W-:Y:S09]  /*0200*/  BRA.U !UP1, `(.L_x_8) ;  /* 0x0000000509207547 */ /* 0x002ff2000b800000 */
[----:B------:R-:W1:Y:S01]  /*0210*/  LDCU.128 UR16, c[0x0][0x380] ;  /* 0x00007000ff1077ac */ /* 0x000e620008000c00 */
[----:B------:R-:W-:Y:S02]  /*0220*/  ULOP3.LUT UR5, UR8, 0xfffffff0, URZ, 0xc0, !UPT ;  /* 0xfffffff008057892 */ /* 0x000fe4000f8ec0ff */
[----:B------:R-:W-:Y:S01]  /*0230*/  ULOP3.LUT UR6, UR9, 0x7fffffff, URZ, 0xc0, !UPT ;  /* 0x7fffffff09067892 */ /* 0x000fe2000f8ec0ff */
[----:B-1----:R-:W-:Y:S01]  /*0240*/  LEA R11, P0, R4, UR16, 0x3 ;  /* 0x00000010040b7c11 */ /* 0x002fe2000f8018ff */
[----:B------:R-:W-:-:S03]  /*0250*/  UIADD3 UR4, UP1, UPT, UR18, 0x40, URZ ;  /* 0x0000004012047890 */ /* 0x000fc6000ff3e0ff */
[----:B------:R-:W-:Y:S01]  /*0260*/  LEA.HI.X R3, R4, UR17, R15, 0x3, P0 ;  /* 0x0000001104037c11 */ /* 0x000fe200080f1c0f */
[----:B------:R-:W-:Y:S01]  /*0270*/  UIADD3.X UR7, UPT, UPT, URZ, UR19, URZ, UP1, !UPT ;  /* 0x00000013ff077290 */ /* 0x000fe20008ffe4ff */
[----:B------:R-:W-:Y:S01]  /*0280*/  IADD3 R11, P0, PT, R11, 0x40, RZ ;  /* 0x000000400b0b7810 */ /* 0x000fe20007f1e0ff */
[----:B------:R-:W-:Y:S01]  /*0290*/  IMAD.U32 R10, RZ, RZ, UR4 ;  /* 0x00000004ff0a7e24 */ /* 0x000fe2000f8e00ff */
[----:B------:R-:W-:-:S03]  /*02a0*/  UMOV UR4, UR5 ;  /* 0x0000000500047c82 */ /* 0x000fc60008000000 */
[----:B------:R-:W-:Y:S02]  /*02b0*/  IMAD.X R3, RZ, RZ, R3, P0 ;  /* 0x000000ffff037224 */ /* 0x000fe400000e0603 */
[----:B------:R-:W-:Y:S01]  /*02c0*/  IMAD.U32 R7, RZ, RZ, UR7 ;  /* 0x00000007ff077e24 */ /* 0x000fe2000f8e00ff */
[----:B------:R-:W-:-:S06]  /*02d0*/  UMOV UR7, UR6 ;  /* 0x0000000600077c82 */ /* 0x000fcc0008000000 */
.L_x_9:
[----:B------:R-:W-:Y:S02]  /*02e0*/  IMAD.MOV.U32 R2, RZ, RZ, R11 ;  /* 0x000000ffff027224 */ /* 0x000fe400078e000b */
[----:B------:R-:W-:-:S03]  /*02f0*/  IMAD.MOV.U32 R6, RZ, RZ, R10 ;  /* 0x000000ffff067224 */ /* 0x000fc600078e000a */
[----:B------:R-:W2:Y:S04]  /*0300*/  LDG.E.64 R16, desc[UR10][R2.64+-0x40] ;  /* 0xffffc00a02107981 */ /* 0x000ea8000c1e1b00 */
[----:B------:R-:W2:Y:S04]  /*0310*/  LDG.E.64 R18, desc[UR10][R6.64+-0x40] ;  /* 0xffffc00a06127981 */ /* 0x000ea8000c1e1b00 */
[----:B------:R-:W3:Y:S04]  /*0320*/  LDG.E.64 R10, desc[UR10][R2.64+-0x38] ;  /* 0xffffc80a020a7981 */ /* 0x000ee8000c1e1b00 */
[----:B------:R-:W3:Y:S04]  /*0330*/  LDG.E.64 R24, desc[UR10][R6.64+-0x38] ;  /* 0xffffc80a06187981 */ /* 0x000ee8000c1e1b00 */
[----:B------:R-:W4:Y:S04]  /*0340*/  LDG.E.64 R20, desc[UR10][R2.64+-0x30] ;  /* 0xffffd00a02147981 */ /* 0x000f28000c1e1b00 */
[----:B------:R-:W4:Y:S01]  /*0350*/  LDG.E.64 R22, desc[UR10][R6.64+-0x30] ;  /* 0xffffd00a06167981 */ /* 0x000f22000c1e1b00 */
[----:B--2---:R-:W-:-:S03]  /*0360*/  DFMA R8, R16, R18, R8 ;  /* 0x000000121008722b */ /* 0x004fc60000000008 */
[----:B------:R-:W2:Y:S04]  /*0370*/  LDG.E.64 R16, desc[UR10][R2.64+-0x28] ;  /* 0xffffd80a02107981 */ /* 0x000ea8000c1e1b00 */
[----:B------:R-:W2:Y:S01]  /*0380*/  LDG.E.64 R18, desc[UR10][R6.64+-0x28] ;  /* 0xffffd80a06127981 */ /* 0x000ea2000c1e1b00 */
[----:B---3--:R-:W-:-:S03]  /*0390*/  DFMA R24, R10, R24, R8 ;  /* 0x000000180a18722b */ /* 0x008fc60000000008 */
[----:B------:R-:W3:Y:S04]  /*03a0*/  LDG.E.64 R8, desc[UR10][R2.64+-0x20] ;  /* 0xffffe00a02087981 */ /* 0x000ee8000c1e1b00 */
[----:B------:R-:W3:Y:S01]  /*03b0*/  LDG.E.64 R10, desc[UR10][R6.64+-0x20] ;  /* 0xffffe00a060a7981 */ /* 0x000ee2000c1e1b00 */
[----:B----4-:R-:W-:-:S03]  /*03c0*/  DFMA R24, R20, R22, R24 ;  /* 0x000000161418722b */ /* 0x010fc60000000018 */
        /* <DEDUP_REMOVED lines=29> */
[----:B------:R-:W-:Y:S01]  /*05a0*/  UIADD3 UR4, UP1, UPT, UR4, -0x10, URZ ;  /* 0xfffffff004047890 */ /* 0x000fe2000ff3e0ff */
[----:B--2---:R-:W-:Y:S02]  /*05b0*/  DFMA R24, R16, R18, R24 ;  /* 0x000000121018722b */ /* 0x004fe40000000018 */
[----:B------:R1:W2:Y:S04]  /*05c0*/  LDG.E.64 R18, desc[UR10][R2.64+0x38] ;  /* 0x0000380a02127981 */ /* 0x0002a8000c1e1b00 */
[----:B------:R5:W2:Y:S01]  /*05d0*/  LDG.E.64 R16, desc[UR10][R6.64+0x38] ;  /* 0x0000380a06107981 */ /* 0x000aa2000c1e1b00 */
[----:B------:R-:W-:Y:S01]  /*05e0*/  UIADD3.X UR7, UPT, UPT, UR7, -0x1, URZ, UP1, !UPT ;  /* 0xffffffff07077890 */ /* 0x000fe20008ffe4ff */
[----:B---3--:R-:W-:Y:S01]  /*05f0*/  DFMA R8, R8, R10, R24 ;  /* 0x0000000a0808722b */ /* 0x008fe20000000018 */
[----:B------:R-:W-:Y:S01]  /*0600*/  UISETP.NE.U32.AND UP1, UPT, UR4, URZ, UPT ;  /* 0x000000ff0400728c */ /* 0x000fe2000bf25070 */
[----:B------:R-:W-:-:S02]  /*0610*/  IADD3 R11, P0, PT, R2, 0x80, RZ ;  /* 0x00000080020b7810 */ /* 0x000fc40007f1e0ff */
[----:B------:R-:W-:Y:S01]  /*0620*/  IADD3 R10, P1, PT, R6, 0x80, RZ ;  /* 0x00000080060a7810 */ /* 0x000fe20007f3e0ff */
[----:B------:R-:W-:Y:S02]  /*0630*/  UISETP.NE.AND.EX UP1, UPT, UR7, URZ, UPT, UP1 ;  /* 0x000000ff0700728c */ /* 0x000fe4000bf25310 */
[----:B-1----:R-:W-:Y:S01]  /*0640*/  IMAD.X R3, RZ, RZ, R3, P0 ;  /* 0x000000ffff037224 */ /* 0x002fe200000e0603 */
[----:B----4-:R-:W-:Y:S01]  /*0650*/  DFMA R8, R20, R22, R8 ;  /* 0x000000161408722b */ /* 0x010fe20000000008 */
[----:B-----5:R-:W-:-:S07]  /*0660*/  IMAD.X R7, RZ, RZ, R7, P1 ;  /* 0x000000ffff077224 */ /* 0x020fce00008e0607 */
[----:B--2---:R-:W-:Y:S01]  /*0670*/  DFMA R8, R18, R16, R8 ;  /* 0x000000101208722b */ /* 0x004fe20000000008 */
[----:B------:R-:W-:Y:S10]  /*0680*/  BRA.U UP1, `(.L_x_9) ;  /* 0xfffffffd01147547 */ /* 0x000ff4000b83ffff */
.L_x_8:
[----:B------:R-:W-:Y:S05]  /*0690*/  BRA.U !UP0, `(.L_x_10) ;  /* 0x0000000508847547 */ /* 0x000fea000b800000 */
[----:B------:R-:W1:Y:S01]  /*06a0*/  LDCU UR8, c[0x0][0x3a0] ;  /* 0x00007400ff0877ac */ /* 0x000e620008000800 */
[----:B------:R-:W-:-:S04]  /*06b0*/  UISETP.GE.U32.AND UP1, UPT, UR12, 0x8, UPT ;  /* 0x000000080c00788c */ /* 0x000fc8000bf26070 */
[----:B------:R-:W-:Y:S02]  /*06c0*/  UISETP.GE.U32.AND.EX UP1, UPT, URZ, URZ, UPT, UP1 ;  /* 0x000000ffff00728c */ /* 0x000fe4000bf26110 */
[----:B-1----:R-:W-:-:S04]  /*06d0*/  ULOP3.LUT UR9, UR8, 0x7, URZ, 0xc0, !UPT ;  /* 0x0000000708097892 */ /* 0x002fc8000f8ec0ff */
[----:B------:R-:W-:-:S04]  /*06e0*/  UISETP.NE.U32.AND UP0, UPT, UR9, URZ, UPT ;  /* 0x000000ff0900728c */ /* 0x000fc8000bf05070 */
[----:B------:R-:W-:Y:S01]  /*06f0*/  UISETP.NE.AND.EX UP0, UPT, URZ, URZ, UPT, UP0 ;  /* 0x000000ffff00728c */ /* 0x000fe2000bf05300 */
[----:B------:R-:W-:Y:S10]  /*0700*/  BRA.U !UP1, `(.L_x_11) ;  /* 0x00000001098c7547 */ /* 0x000ff4000b800000 */
[----:B------:R-:W1:Y:S01]  /*0710*/  LDCU.128 UR12, c[0x0][0x380] ;  /* 0x00007000ff0c77ac */ /* 0x000e620008000c00 */
[----:B------:R-:W-:-:S04]  /*0720*/  IADD3 R2, P0, PT, R4, UR5, RZ ;  /* 0x0000000504027c10 */ /* 0x000fc8000ff1e0ff */
[----:B------:R-:W-:Y:S01]  /*0730*/  IADD3.X R3, PT, PT, R15, UR6, RZ, P0, !PT ;  /* 0x000000060f037c10 */ /* 0x000fe200087fe4ff */
[----:B-1----:R-:W-:Y:S01]  /*0740*/  ULEA UR4, UP1, UR5, UR14, 0x3 ;  /* 0x0000000e05047291 */ /* 0x002fe2000f8218ff */
[----:B------:R-:W-:-:S03]  /*0750*/  LEA R6, P1, R2, UR12, 0x3 ;  /* 0x0000000c02067c11 */ /* 0x000fc6000f8218ff */
[----:B------:R-:W-:Y:S01]  /*0760*/  ULEA.HI.X UR7, UR5, UR15, UR6, 0x3, UP1 ;  /* 0x0000000f05077291 */ /* 0x000fe200088f1c06 */
[----:B------:R-:W-:Y:S01]  /*0770*/  LEA.HI.X R7, R2, UR13, R3, 0x3, P1 ;  /* 0x0000000d02077c11 */ /* 0x000fe200088f1c03 */
[----:B------:R-:W-:-:S04]  /*0780*/  IMAD.U32 R2, RZ, RZ, UR4 ;  /* 0x00000004ff027e24 */ /* 0x000fc8000f8e00ff */
[----:B------:R-:W-:Y:S01]  /*0790*/  IMAD.U32 R3, RZ, RZ, UR7 ;  /* 0x00000007ff037e24 */ /* 0x000fe2000f8e00ff */
[----:B------:R-:W2:Y:S04]  /*07a0*/  LDG.E.64 R20, desc[UR10][R6.64] ;  /* 0x0000000a06147981 */ /* 0x000ea8000c1e1b00 */
[----:B------:R-:W2:Y:S04]  /*07b0*/  LDG.E.64 R22, desc[UR10][R2.64] ;  /* 0x0000000a02167981 */ /* 0x000ea8000c1e1b00 */
[----:B------:R-:W3:Y:S04]  /*07c0*/  LDG.E.64 R10, desc[UR10][R6.64+0x8] ;  /* 0x0000080a060a7981 */ /* 0x000ee8000c1e1b00 */
[----:B------:R-:W3:Y:S04]  /*07d0*/  LDG.E.64 R24, desc[UR10][R2.64+0x8] ;  /* 0x0000080a02187981 */ /* 0x000ee8000c1e1b00 */
[----:B------:R-:W4:Y:S04]  /*07e0*/  LDG.E.64 R16, desc[UR10][R6.64+0x10] ;  /* 0x0000100a06107981 */ /* 0x000f28000c1e1b00 */
[----:B------:R-:W4:Y:S04]  /*07f0*/  LDG.E.64 R18, desc[UR10][R2.64+0x10] ;  /* 0x0000100a02127981 */ /* 0x000f28000c1e1b00 */
[----:B------:R-:W5:Y:S04]  /*0800*/  LDG.E.64 R26, desc[UR10][R6.64+0x38] ;  /* 0x0000380a061a7981 */ /* 0x000f68000c1e1b00 */
[----:B------:R-:W5:Y:S01]  /*0810*/  LDG.E.64 R28, desc[UR10][R2.64+0x38] ;  /* 0x0000380a021c7981 */ /* 0x000f62000c1e1b00 */
        /* <DEDUP_REMOVED lines=12> */
[----:B---3--:R-:W-:-:S08]  /*08e0*/  DFMA R8, R8, R10, R24 ;  /* 0x0000000a0808722b */ /* 0x008fd00000000018 */
[----:B----4-:R-:W-:Y:S01]  /*08f0*/  DFMA R8, R16, R18, R8 ;  /* 0x000000121008722b */ /* 0x010fe20000000008 */
[----:B------:R-:W-:-:S04]  /*0900*/  UIADD3 UR5, UP1, UPT, UR5, 0x8, URZ ;  /* 0x0000000805057890 */ /* 0x000fc8000ff3e0ff */
[----:B------:R-:W-:-:S03]  /*0910*/  UIADD3.X UR6, UPT, UPT, URZ, UR6, URZ, UP1, !UPT ;  /* 0x00000006ff067290 */ /* 0x000fc60008ffe4ff */
[----:B--2---:R-:W-:-:S08]  /*0920*/  DFMA R8, R20, R22, R8 ;  /* 0x000000161408722b */ /* 0x004fd00000000008 */
[----:B-----5:R-:W-:-:S11]  /*0930*/  DFMA R8, R26, R28, R8 ;  /* 0x0000001c1a08722b */ /* 0x020fd60000000008 */
.L_x_11:
[----:B------:R-:W-:Y:S05]  /*0940*/  BRA.U !UP0, `(.L_x_10) ;  /* 0x0000000108d87547 */ /* 0x000fea000b800000 */
[----:B------:R-:W-:Y:S02]  /*0950*/  UISETP.GE.U32.AND UP1, UPT, UR9, 0x4, UPT ;  /* 0x000000040900788c */ /* 0x000fe4000bf26070 */
[----:B------:R-:W-:Y:S02]  /*0960*/  ULOP3.LUT UR8, UR8, 0x3, URZ, 0xc0, !UPT ;  /* 0x0000000308087892 */ /* 0x000fe4000f8ec0ff */
[----:B------:R-:W-:Y:S02]  /*0970*/  UISETP.GE.U32.AND.EX UP1, UPT, URZ, URZ, UPT, UP1 ;  /* 0x000000ffff00728c */ /* 0x000fe4000bf26110 */
[----:B------:R-:W-:Y:S01]  /*0980*/  UISETP.NE.U32.AND UP0, UPT, UR8, URZ, UPT ;  /* 0x000000ff0800728c */ /* 0x000fe2000bf05070 */
[----:B------:R-:W-:-:S03]  /*0990*/  UMOV UR4, URZ ;  /* 0x000000ff00047c82 */ /* 0x000fc60008000000 */
[----:B------:R-:W-:-:S03]  /*09a0*/  UISETP.NE.AND.EX UP0, UPT, UR4, URZ, UPT, UP0 ;  /* 0x000000ff0400728c */ /* 0x000fc6000bf05300 */
[----:B------:R-:W-:Y:S08]  /*09b0*/  BRA.U !UP1, `(.L_x_12) ;  /* 0x00000001095c7547 */ /* 0x000ff0000b800000 */
        /* <DEDUP_REMOVED lines=17> */
[----:B------:R-:W-:-:S04]  /*0ad0*/  UIADD3 UR5, UP1, UPT, UR5, 0x4, URZ ;  /* 0x0000000405057890 */ /* 0x000fc8000ff3e0ff */
[----:B------:R-:W-:Y:S01]  /*0ae0*/  UIADD3.X UR6, UPT, UPT, URZ, UR6, URZ, UP1, !UPT ;  /* 0x00000006ff067290 */ /* 0x000fe20008ffe4ff */
[----:B--2---:R-:W-:-:S08]  /*0af0*/  DFMA R2, R2, R6, R8 ;  /* 0x000000060202722b */ /* 0x004fd00000000008 */
[----:B---3--:R-:W-:-:S08]  /*0b00*/  DFMA R2, R10, R16, R2 ;  /* 0x000000100a02722b */ /* 0x008fd00000000002 */
[----:B----4-:R-:W-:-:S08]  /*0b10*/  DFMA R2, R18, R20, R2 ;  /* 0x000000141202722b */ /* 0x010fd00000000002 */
[----:B-----5:R-:W-:-:S11]  /*0b20*/  DFMA R8, R22, R24, R2 ;  /* 0x000000181608722b */ /* 0x020fd60000000002 */
.L_x_12:
[----:B------:R-:W-:Y:S05]  /*0b30*/  BRA.U !UP0, `(.L_x_10) ;  /* 0x00000001085c7547 */ /* 0x000fea000b800000 */
[----:B------:R-:W1:Y:S01]  /*0b40*/  LDCU.128 UR12, c[0x0][0x380] ;  /* 0x00007000ff0c77ac */ /* 0x000e620008000c00 */
[----:B------:R-:W-:-:S04]  /*0b50*/  IADD3 R4, P0, PT, R4, UR5, RZ ;  /* 0x0000000504047c10 */ /* 0x000fc8000ff1e0ff */
[----:B------:R-:W-:Y:S02]  /*0b60*/  IADD3.X R7, PT, PT, R15, UR6, RZ, P0, !PT ;  /* 0x000000060f077c10 */ /* 0x000fe400087fe4ff */
[----:B-1----:R-:W-:Y:S01]  /*0b70*/  LEA R6, P1, R4, UR12, 0x3 ;  /* 0x0000000c04067c11 */ /* 0x002fe2000f8218ff */
[----:B------:R-:W-:-:S03]  /*0b80*/  ULEA UR7, UP0, UR5, UR14, 0x3 ;  /* 0x0000000e05077291 */ /* 0x000fc6000f8018ff */
[----:B------:R-:W-:Y:S01]  /*0b90*/  LEA.HI.X R7, R4, UR13, R7, 0x3, P1 ;  /* 0x0000000d04077c11 */ /* 0x000fe200088f1c07 */
[----:B------:R-:W-:-:S12]  /*0ba0*/  ULEA.HI.X UR5, UR5, UR15, UR6, 0x3, UP0 ;  /* 0x0000000f05057291 */ /* 0x000fd800080f1c06 */
.L_x_13:
[----:B------:R-:W-:Y:S02]  /*0bb0*/  IMAD.U32 R4, RZ, RZ, UR7 ;  /* 0x00000007ff047e24 */ /* 0x000fe4000f8e00ff */
[----:B------:R-:W-:Y:S02]  /*0bc0*/  IMAD.U32 R5, RZ, RZ, UR5 ;  /* 0x00000005ff057e24 */ /* 0x000fe4000f8e00ff */
[----:B------:R-:W-:Y:S02]  /*0bd0*/  IMAD.MOV.U32 R2, RZ, RZ, R6 ;  /* 0x000000ffff027224 */ /* 0x000fe400078e0006 */
[----:B------:R-:W-:Y:S02]  /*0be0*/  IMAD.MOV.U32 R3, RZ, RZ, R7 ;  /* 0x000000ffff037224 */ /* 0x000fe400078e0007 */
[----:B------:R-:W2:Y:S04]  /*0bf0*/  LDG.E.64 R4, desc[UR10][R4.64] ;  /* 0x0000000a04047981 */ /* 0x000ea8000c1e1b00 */
[----:B------:R-:W2:Y:S01]  /*0c00*/  LDG.E.64 R2, desc[UR10][R2.64] ;  /* 0x0000000a02027981 */ /* 0x000ea2000c1e1b00 */
[----:B------:R-:W-:-:S04]  /*0c10*/  UIADD3 UR8, UP0, UPT, UR8, -0x1, URZ ;  /* 0xffffffff08087890 */ /* 0x000fc8000ff1e0ff */
[----:B------:R-:W-:Y:S02]  /*0c20*/  UIADD3.X UR4, UPT, UPT, UR4, -0x1, URZ, UP0, !UPT ;  /* 0xffffffff04047890 */ /* 0x000fe400087fe4ff */
[----:B------:R-:W-:-:S04]  /*0c30*/  UISETP.NE.U32.AND UP0, UPT, UR8, URZ, UPT ;  /* 0x000000ff0800728c */ /* 0x000fc8000bf05070 */
[----:B------:R-:W-:Y:S01]  /*0c40*/  UISETP.NE.AND.EX UP0, UPT, UR4, URZ, UPT, UP0 ;  /* 0x000000ff0400728c */ /* 0x000fe2000bf05300 */
[----:B------:R-:W-:Y:S01]  /*0c50*/  IADD3 R6, P0, PT, R6, 0x8, RZ ;  /* 0x0000000806067810 */ /* 0x000fe20007f1e0ff */
[----:B------:R-:W-:-:S04]  /*0c60*/  UIADD3 UR7, UP1, UPT, UR7, 0x8, URZ ;  /* 0x0000000807077890 */ /* 0x000fc8000ff3e0ff */
[----:B------:R-:W-:Y:S01]  /*0c70*/  IMAD.X R7, RZ, RZ, R7, P0 ;  /* 0x000000ffff077224 */ /* 0x000fe200000e0607 */
[----:B------:R-:W-:Y:S01]  /*0c80*/  UIADD3.X UR5, UPT, UPT, URZ, UR5, URZ, UP1, !UPT ;  /* 0x00000005ff057290 */ /* 0x000fe20008ffe4ff */
[----:B--2---:R-:W-:Y:S01]  /*0c90*/  DFMA R8, R2, R4, R8 ;  /* 0x000000040208722b */ /* 0x004fe20000000008 */
[----:B------:R-:W-:Y:S10]  /*0ca0*/  BRA.U UP0, `(.L_x_13) ;  /* 0xfffffffd00c07547 */ /* 0x000ff4000b83ffff */
.L_x_10:
[----:B--2---:R1:W-:Y:S02]  /*0cb0*/  STS.64 [R0], R8 ;  /* 0x0000000800007388 */ /* 0x0043e40000000a00 */
.L_x_7:
[----:B------:R-:W-:Y:S05]  /*0cc0*/  BSYNC.RECONVERGENT B0 ;  /* 0x0000000000007941 */ /* 0x000fea0003800200 */
.L_x_6:
[----:B------:R-:W2:Y:S01]  /*0cd0*/  LDCU.64 UR4, c[0x0][0x398] ;  /* 0x00007300ff0477ac */ /* 0x000ea20008000a00 */
[----:B------:R-:W-:Y:S01]  /*0ce0*/  BAR.SYNC.DEFER_BLOCKING 0x0 ;  /* 0x0000000000007b1d */ /* 0x000fe20000010000 */
[----:B--2---:R-:W-:-:S04]  /*0cf0*/  ISETP.GE.U32.AND P0, PT, R13, UR4, PT ;  /* 0x000000040d007c0c */ /* 0x004fc8000bf06070 */
[----:B------:R-:W-:-:S13]  /*0d00*/  ISETP.GE.AND.EX P0, PT, RZ, UR5, PT, P0 ;  /* 0x00000005ff007c0c */ /* 0x000fda000bf06300 */
[----:B------:R-:W-:Y:S05]  /*0d10*/  @P0 EXIT ;  /* 0x000000000000094d */ /* 0x000fea0003800000 */
[----:B------:R-:W2:Y:S01]  /*0d20*/  LDS.64 R2, [R0] ;  /* 0x0000000000027984 */ /* 0x000ea20000000a00 */
[----:B------:R-:W3:Y:S02]  /*0d30*/  LDCU.64 UR4, c[0x0][0x390] ;  /* 0x00007200ff0477ac */ /* 0x000ee40008000a00 */
[----:B---3--:R-:W-:-:S04]  /*0d40*/  LEA R4, P0, R13, UR4, 0x3 ;  /* 0x000000040d047c11 */ /* 0x008fc8000f8018ff */
[----:B------:R-:W-:-:S05]  /*0d50*/  LEA.HI.X R5, R13, UR5, RZ, 0x3, P0 ;  /* 0x000000050d057c11 */ /* 0x000fca00080f1cff */
[----:B--2---:R-:W-:Y:S01]  /*0d60*/  STG.E.64 desc[UR10][R4.64], R2 ;  /* 0x0000000204007986 */ /* 0x004fe2000c101b0a */
[----:B------:R-:W-:Y:S05]  /*0d70*/  EXIT ;  /* 0x000000000000794d */ /* 0x000fea0003800000 */
.L_x_14:
        /* <DEDUP_REMOVED lines=16> */
.L_x_23:


//--------------------- .text._Z17addPartialSumsGPUPdl --------------------------
	.section	.text._Z17addPartialSumsGPUPdl,"ax",@progbits
	.align	128
        .global         _Z17addPartialSumsGPUPdl
        .type           _Z17addPartialSumsGPUPdl,@function
        .size           _Z17addPartialSumsGPUPdl,(.L_x_24 - _Z17addPartialSumsGPUPdl)
        .other          _Z17addPartialSumsGPUPdl,@"STO_CUDA_ENTRY STV_DEFAULT"
_Z17addPartialSumsGPUPdl:
.text._Z17addPartialSumsGPUPdl:
[----:B------:R-:W-:Y:S01]  /*0000*/  LDC R1, c[0x0][0x37c] ;  /* 0x0000df00ff017b82 */ /* 0x000fe20000000800 */
[----:B------:R-:W0:Y:S01]  /*0010*/  S2R R9, SR_CTAID.X ;  /* 0x0000000000097919 */ /* 0x000e220000002500 */
[----:B------:R-:W0:Y:S01]  /*0020*/  LDCU UR8, c[0x0][0x360] ;  /* 0x00006c00ff0877ac */ /* 0x000e220008000800 */
[----:B------:R-:W0:Y:S01]  /*0030*/  S2R R8, SR_TID.X ;  /* 0x0000000000087919 */ /* 0x000e220000002100 */
[----:B------:R-:W1:Y:S01]  /*0040*/  LDCU.64 UR4, c[0x0][0x388] ;  /* 0x00007100ff0477ac */ /* 0x000e620008000a00 */
[----:B------:R-:W2:Y:S01]  /*0050*/  LDCU.64 UR6, c[0x0][0x358] ;  /* 0x00006b00ff0677ac */ /* 0x000ea20008000a00 */
[----:B0-----:R-:W-:-:S05]  /*0060*/  IMAD R0, R9, UR8, R8 ;  /* 0x0000000809007c24 */ /* 0x001fca000f8e0208 */
[----:B-1----:R-:W-:Y:S02]  /*0070*/  ISETP.GE.U32.AND P0, PT, R0, UR4, PT ;  /* 0x0000000400007c0c */ /* 0x002fe4000bf06070 */
[----:B------:R-:W-:-:S04]  /*0080*/  SHF.R.S32.HI R3, RZ, 0x1f, R0 ;  /* 0x0000001fff037819 */ /* 0x000fc80000011400 */
[----:B------:R-:W-:-:S13]  /*0090*/  ISETP.GE.AND.EX P0, PT, R3, UR5, PT, P0 ;  /* 0x0000000503007c0c */ /* 0x000fda000bf06300 */
[----:B------:R-:W0:Y:S02]  /*00a0*/  @!P0 LDC.64 R4, c[0x0][0x380] ;  /* 0x0000e000ff048b82 */ /* 0x000e240000000a00 */
[----:B0-----:R-:W-:-:S04]  /*00b0*/  @!P0 LEA R2, P1, R0, R4, 0x3 ;  /* 0x0000000400028211 */ /* 0x001fc800078218ff */
[----:B------:R-:W-:-:S06]  /*00c0*/  @!P0 LEA.HI.X R3, R0, R5, R3, 0x3, P1 ;  /* 0x0000000500038211 */ /* 0x000fcc00008f1c03 */
[----:B--2---:R-:W2:Y:S01]  /*00d0*/  @!P0 LDG.E.64 R2, desc[UR6][R2.64] ;  /* 0x0000000602028981 */ /* 0x004ea2000c1e1b00 */
[----:B------:R-:W0:Y:S01]  /*00e0*/  S2UR UR5, SR_CgaCtaId ;  /* 0x00000000000579c3 */ /* 0x000e220000008800 */
[----:B------:R-:W-:Y:S01]  /*00f0*/  IMAD.U32 R0, RZ, RZ, UR8 ;  /* 0x00000008ff007e24 */ /* 0x000fe2000f8e00ff */
[----:B------:R-:W-:Y:S01]  /*0100*/  UMOV UR4, 0x400 ;  /* 0x0000040000047882 */ /* 0x000fe20000000000 */
[----:B------:R-:W-:-:S03]  /*0110*/  ISETP.NE.AND P1, PT, R8, RZ, PT ;  /* 0x000000ff0800720c */ /* 0x000fc60003f25270 */
[----:B------:R-:W-:Y:S01]  /*0120*/  ISETP.GE.U32.AND P2, PT, R0, 0x2, PT ;  /* 0x000000020000780c */ /* 0x000fe20003f46070 */
[----:B0-----:R-:W-:-:S06]  /*0130*/  ULEA UR4, UR5, UR4, 0x18 ;  /* 0x0000000405047291 */ /* 0x001fcc000f8ec0ff */
[----:B------:R-:W-:-:S05]  /*0140*/  LEA R7, R8, UR4, 0x3 ;  /* 0x0000000408077c11 */ /* 0x000fca000f8e18ff */
[----:B--2---:R0:W-:Y:S04]  /*0150*/  @!P0 STS.64 [R7], R2 ;  /* 0x0000000207008388 */ /* 0x0041e80000000a00 */
[----:B------:R0:W-:Y:S01]  /*0160*/  @P0 STS.64 [R7], RZ ;  /* 0x000000ff07000388 */ /* 0x0001e20000000a00 */
[----:B------:R-:W-:Y:S06]  /*0170*/  BAR.SYNC.DEFER_BLOCKING 0x0 ;  /* 0x0000000000007b1d */ /* 0x000fec0000010000 */
[----:B------:R-:W-:Y:S05]  /*0180*/  @!P2 BRA `(.L_x_15) ;  /* 0x00000000002ca947 */ /* 0x000fea0003800000 */
.L_x_16:
        /* <DEDUP_REMOVED lines=11> */
.L_x_15:
[----:B------:R-:W-:Y:S05]  /*0240*/  @P1 EXIT ;  /* 0x000000000000194d */ /* 0x000fea0003800000 */
[----:B------:R-:W1:Y:S01]  /*0250*/  S2UR UR5, SR_CgaCtaId ;  /* 0x00000000000579c3 */ /* 0x000e620000008800 */
[----:B------:R-:W-:-:S07]  /*0260*/  UMOV UR4, 0x400 ;  /* 0x0000040000047882 */ /* 0x000fce0000000000 */
[----:B------:R-:W2:Y:S01]  /*0270*/  LDC.64 R4, c[0x0][0x380] ;  /* 0x0000e000ff047b82 */ /* 0x000ea20000000a00 */
[----:B-1----:R-:W-:Y:S01]  /*0280*/  ULEA UR4, UR5, UR4, 0x18 ;  /* 0x0000000405047291 */ /* 0x002fe2000f8ec0ff */
[----:B--2---:R-:W-:-:S08]  /*0290*/  IMAD.WIDE.U32 R4, R9, 0x8, R4 ;  /* 0x0000000809047825 */ /* 0x004fd000078e0004 */
[----:B0-----:R-:W0:Y:S04]  /*02a0*/  LDS.64 R2, [UR4] ;  /* 0x00000004ff027984 */ /* 0x001e280008000a00 */
[----:B0-----:R-:W-:Y:S01]  /*02b0*/  STG.E.64 desc[UR6][R4.64], R2 ;  /* 0x0000000204007986 */ /* 0x001fe2000c101b06 */
[----:B------:R-:W-:Y:S05]  /*02c0*/  EXIT ;  /* 0x000000000000794d */ /* 0x000fea0003800000 */
.L_x_17:
        /* <DEDUP_REMOVED lines=11> */
.L_x_24:


//--------------------- .text._Z13dotProductGPUPKdS0_Pdl --------------------------
	.section	.text._Z13dotProductGPUPKdS0_Pdl,"ax",@progbits
	.align	128
        .global         _Z13dotProductGPUPKdS0_Pdl
        .type           _Z13dotProductGPUPKdS0_Pdl,@function
        .size           _Z13dotProductGPUPKdS0_Pdl,(.L_x_25 - _Z13dotProductGPUPKdS0_Pdl)
        .other          _Z13dotProductGPUPKdS0_Pdl,@"STO_CUDA_ENTRY STV_DEFAULT"
_Z13dotProductGPUPKdS0_Pdl:
.text._Z13dotProductGPUPKdS0_Pdl:
[----:B------:R-:W-:Y:S01]  /*0000*/  LDC R1, c[0x0][0x37c] ;  /* 0x0000df00ff017b82 */ /* 0x000fe20000000800 */
[----:B------:R-:W0:Y:S01]  /*0010*/  S2R R0, SR_CTAID.X ;  /* 0x0000000000007919 */ /* 0x000e220000002500 */
[----:B------:R-:W0:Y:S06]  /*0020*/  LDCU UR8, c[0x0][0x360] ;  /* 0x00006c00ff0877ac */ /* 0x000e2c0008000800 */
[----:B------:R-:W1:Y:S01]  /*0030*/  LDC.64 R10, c[0x0][0x388] ;  /* 0x0000e200ff0a7b82 */ /* 0x000e620000000a00 */
[----:B------:R-:W0:Y:S01]  /*0040*/  S2R R3, SR_TID.X ;  /* 0x0000000000037919 */ /* 0x000e220000002100 */
[----:B------:R-:W2:Y:S01]  /*0050*/  LDCU.64 UR4, c[0x0][0x398] ;  /* 0x00007300ff0477ac */ /* 0x000ea20008000a00 */
[----:B------:R-:W3:Y:S05]  /*0060*/  LDCU.64 UR6, c[0x0][0x358] ;  /* 0x00006b00ff0677ac */ /* 0x000eea0008000a00 */
[----:B------:R-:W4:Y:S01]  /*0070*/  LDC.64 R8, c[0x0][0x380] ;  /* 0x0000e000ff087b82 */ /* 0x000f220000000a00 */
[----:B0-----:R-:W-:-:S05]  /*0080*/  IMAD R2, R0, UR8, R3 ;  /* 0x0000000800027c24 */ /* 0x001fca000f8e0203 */
[----:B--2---:R-:W-:Y:S02]  /*0090*/  ISETP.GE.U32.AND P0, PT, R2, UR4, PT ;  /* 0x0000000402007c0c */ /* 0x004fe4000bf06070 */
[----:B------:R-:W-:-:S04]  /*00a0*/  SHF.R.S32.HI R5, RZ, 0x1f, R2 ;  /* 0x0000001fff057819 */ /* 0x000fc80000011402 */
[----:B------:R-:W-:-:S13]  /*00b0*/  ISETP.GE.AND.EX P0, PT, R5, UR5, PT, P0 ;  /* 0x0000000505007c0c */ /* 0x000fda000bf06300 */
[C---:B------:R-:W-:Y:S01]  /*00c0*/  @!P0 IMAD.SHL.U32 R7, R2.reuse, 0x8, RZ ;  /* 0x0000000802078824 */ /* 0x040fe200078e00ff */
[----:B------:R-:W-:-:S04]  /*00d0*/  @!P0 SHF.L.U64.HI R2, R2, 0x3, R5 ;  /* 0x0000000302028819 */ /* 0x000fc80000010205 */
[C---:B-1----:R-:W-:Y:S02]  /*00e0*/  @!P0 IADD3 R6, P2, PT, R7.reuse, R10, RZ ;  /* 0x0000000a07068210 */ /* 0x042fe40007f5e0ff */
[----:B----4-:R-:W-:-:S03]  /*00f0*/  @!P0 IADD3 R8, P1, PT, R7, R8, RZ ;  /* 0x0000000807088210 */ /* 0x010fc60007f3e0ff */
[C---:B------:R-:W-:Y:S02]  /*0100*/  @!P0 IMAD.X R7, R2.reuse, 0x1, R11, P2 ;  /* 0x0000000102078824 */ /* 0x040fe400010e060b */
[----:B------:R-:W-:-:S04]  /*0110*/  @!P0 IMAD.X R9, R2, 0x1, R9, P1 ;  /* 0x0000000102098824 */ /* 0x000fc800008e0609 */
[----:B---3--:R-:W2:Y:S04]  /*0120*/  @!P0 LDG.E.64 R6, desc[UR6][R6.64] ;  /* 0x0000000606068981 */ /* 0x008ea8000c1e1b00 */
[----:B------:R-:W2:Y:S01]  /*0130*/  @!P0 LDG.E.64 R4, desc[UR6][R8.64] ;  /* 0x0000000608048981 */ /* 0x000ea2000c1e1b00 */
[----:B------:R-:W0:Y:S01]  /*0140*/  S2UR UR5, SR_CgaCtaId ;  /* 0x00000000000579c3 */ /* 0x000e220000008800 */
[----:B------:R-:W-:Y:S01]  /*0150*/  IMAD.U32 R2, RZ, RZ, UR8 ;  /* 0x00000008ff027e24 */ /* 0x000fe2000f8e00ff */
[----:B------:R-:W-:-:S04]  /*0160*/  UMOV UR4, 0x400 ;  /* 0x0000040000047882 */ /* 0x000fc80000000000 */
[----:B------:R-:W-:Y:S02]  /*0170*/  ISETP.GE.U32.AND P2, PT, R2, 0x2, PT ;  /* 0x000000020200780c */ /* 0x000fe40003f46070 */
[----:B------:R-:W-:Y:S01]  /*0180*/  ISETP.NE.AND P1, PT, R3, RZ, PT ;  /* 0x000000ff0300720c */ /* 0x000fe20003f25270 */
[----:B0-----:R-:W-:-:S06]  /*0190*/  ULEA UR4, UR5, UR4, 0x18 ;  /* 0x0000000405047291 */ /* 0x001fcc000f8ec0ff */
[----:B------:R-:W-:Y:S01]  /*01a0*/  LEA R11, R3, UR4, 0x3 ;  /* 0x00000004030b7c11 */ /* 0x000fe2000f8e18ff */
[----:B--2---:R-:W-:-:S07]  /*01b0*/  @!P0 DMUL R4, R4, R6 ;  /* 0x0000000604048228 */ /* 0x004fce0000000000 */
[----:B------:R0:W-:Y:S04]  /*01c0*/  @!P0 STS.64 [R11], R4 ;  /* 0x000000040b008388 */ /* 0x0001e80000000a00 */
[----:B------:R0:W-:Y:S01]  /*01d0*/  @P0 STS.64 [R11], RZ ;  /* 0x000000ff0b000388 */ /* 0x0001e20000000a00 */
[----:B------:R-:W-:Y:S06]  /*01e0*/  BAR.SYNC.DEFER_BLOCKING 0x0 ;  /* 0x0000000000007b1d */ /* 0x000fec0000010000 */
[----:B------:R-:W-:Y:S05]  /*01f0*/  @!P2 BRA `(.L_x_18) ;  /* 0x00000000002ca947 */ /* 0x000fea0003800000 */
.L_x_19:
        /* <DEDUP_REMOVED lines=11> */
.L_x_18:
[----:B------:R-:W-:Y:S05]  /*02b0*/  @P1 EXIT ;  /* 0x000000000000194d */ /* 0x000fea0003800000 */
[----:B------:R-:W1:Y:S01]  /*02c0*/  S2UR UR5, SR_CgaCtaId ;  /* 0x00000000000579c3 */ /* 0x000e620000008800 */
[----:B------:R-:W-:-:S07]  /*02d0*/  UMOV UR4, 0x400 ;  /* 0x0000040000047882 */ /* 0x000fce0000000000 */
[----:B0-----:R-:W0:Y:S01]  /*02e0*/  LDC.64 R4, c[0x0][0x390] ;  /* 0x0000e400ff047b82 */ /* 0x001e220000000a00 */
[----:B-1----:R-:W-:Y:S01]  /*02f0*/  ULEA UR4, UR5, UR4, 0x18 ;  /* 0x0000000405047291 */ /* 0x002fe2000f8ec0ff */
[----:B0-----:R-:W-:-:S08]  /*0300*/  IMAD.WIDE.U32 R4, R0, 0x8, R4 ;  /* 0x0000000800047825 */ /* 0x001fd000078e0004 */
[----:B------:R-:W0:Y:S04]  /*0310*/  LDS.64 R2, [UR4] ;  /* 0x00000004ff027984 */ /* 0x000e280008000a00 */
[----:B0-----:R-:W-:Y:S01]  /*0320*/  STG.E.64 desc[UR6][R4.64], R2 ;  /* 0x0000000204007986 */ /* 0x001fe2000c101b06 */
[----:B------:R-:W-:Y:S05]  /*0330*/  EXIT ;  /* 0x000000000000794d */ /* 0x000fea0003800000 */
.L_x_20:
        /* <DEDUP_REMOVED lines=12> */
.L_x_25:


//--------------------- .nv.shared._Z18addPartialSumsGPU_Pdll --------------------------
	.section	.nv.shared._Z18addPartialSumsGPU_Pdll,"aw",@nobits
	.sectionflags	@""
	.align	8
.nv.shared._Z18addPartialSumsGPU_Pdll:
	.zero		9216


//--------------------- .nv.shared.reserved.0     --------------------------
	.section	.nv.shared.reserved.0,"aw",@nobits
	.weak		__nv_reservedSMEM_offset_0_alias
	.size		__nv_reservedSMEM_offset_0_alias, 0, 64
	.other		__nv_reservedSMEM_offset_0_alias,@"STO_CUDA_RESERVED_SHARED STV_DEFAULT"
__nv_reservedSMEM_offset_0_alias:
	.zero		0
	.zero		64


//--------------------- .nv.shared._Z10mat_VecGPUPKdS0_Pdll --------------------------
	.section	.nv.shared._Z10mat_VecGPUPKdS0_Pdll,"aw",@nobits
	.sectionflags	@""
	.align	8
.nv.shared._Z10mat_VecGPUPKdS0_Pdll:
	.zero		9216


//--------------------- .nv.shared._Z11mat_VecGPU_PKdS0_Pdll --------------------------
	.section	.nv.shared._Z11mat_VecGPU_PKdS0_Pdll,"aw",@nobits
	.sectionflags	@""
	.align	8
.nv.shared._Z11mat_VecGPU_PKdS0_Pdll:
	.zero		9216


//--------------------- .nv.shared._Z17addPartialSumsGPUPdl --------------------------
	.section	.nv.shared._Z17addPartialSumsGPUPdl,"aw",@nobits
	.sectionflags	@""
	.align	8
.nv.shared._Z17addPartialSumsGPUPdl:
	.zero		9216


//--------------------- .nv.shared._Z13dotProductGPUPKdS0_Pdl --------------------------
	.section	.nv.shared._Z13dotProductGPUPKdS0_Pdl,"aw",@nobits
	.sectionflags	@""
	.align	8
.nv.shared._Z13dotProductGPUPKdS0_Pdl:
	.zero		9216


//--------------------- .nv.constant0._Z18addPartialSumsGPU_Pdll --------------------------
	.section	.nv.constant0._Z18addPartialSumsGPU_Pdll,"a",@progbits
	.sectionflags	@""
	.align	4
.nv.constant0._Z18addPartialSumsGPU_Pdll:
	.zero		920


//--------------------- .nv.constant0._Z10mat_VecGPUPKdS0_Pdll --------------------------
	.section	.nv.constant0._Z10mat_VecGPUPKdS0_Pdll,"a",@progbits
	.sectionflags	@""
	.align	4
.nv.constant0._Z10mat_VecGPUPKdS0_Pdll:
	.zero		936


//--------------------- .nv.constant0._Z11mat_VecGPU_PKdS0_Pdll --------------------------
	.section	.nv.constant0._Z11mat_VecGPU_PKdS0_Pdll,"a",@progbits
	.sectionflags	@""
	.align	4
.nv.constant0._Z11mat_VecGPU_PKdS0_Pdll:
	.zero		936


//--------------------- .nv.constant0._Z17addPartialSumsGPUPdl --------------------------
	.section	.nv.constant0._Z17addPartialSumsGPUPdl,"a",@progbits
	.sectionflags	@""
	.align	4
.nv.constant0._Z17addPartialSumsGPUPdl:
	.zero		912


//--------------------- .nv.constant0._Z13dotProductGPUPKdS0_Pdl --------------------------
	.section	.nv.constant0._Z13dotProductGPUPKdS0_Pdl,"a",@progbits
	.sectionflags	@""
	.align	4
.nv.constant0._Z13dotProductGPUPKdS0_Pdl:
	.zero		928


//--------------------- SYMBOLS --------------------------

	.type		.nv.reservedSmem.offset0,@object
	.size		.nv.reservedSmem.offset0,0x4
	.type		.nv.reservedSmem.cap,@object
	.size		.nv.reservedSmem.cap,0x4
